	.target	sm_100a

	.elftype	@"ET_EXEC"


//--------------------- .note.nv.tkinfo           --------------------------
	.section	.note.nv.tkinfo,"",@"SHT_NOTE"
	.sectionflags	@"SHF_NOTE_NV_TKINFO"
	.tkinfo
        /*0018*/ 	.word	0x00000002
        /*0030*/ 	.string	""
        /*0030*/ 	.string	"ptxas"
        /*0030*/ 	.string	"Cuda compilation tools, release 13.0, V13.0.88"
        /*0030*/ 	.string	"Build cuda_13.0.r13.0/compiler.36424714_0"
        /*0030*/ 	.string	"-arch sm_100a -m 64 "



//--------------------- .note.nv.cuinfo           --------------------------
	.section	.note.nv.cuinfo,"",@"SHT_NOTE"
	.sectionflags	@"SHF_NOTE_NV_CUINFO"
        /*0018*/ 	.short	0x0002
        /*001a*/ 	.short	0x0064
        /*001c*/ 	.short	0x0082
	.zero		2


//--------------------- .nv.info                  --------------------------
	.section	.nv.info,"",@"SHT_CUDA_INFO"
	.align	4


	//----- nvinfo : EIATTR_REGCOUNT
	.align		4
        /*0000*/ 	.byte	0x04, 0x2f
        /*0002*/ 	.short	(.L_19 - .L_18)
	.align		4
.L_18:
        /*0004*/ 	.word	index@(_ZN7cutlass13device_kernelINS_4gemm6kernel13GemmUniversalIN4cute5tupleIJiiiiEEENS1_10collective13CollectiveMmaINS1_35MainloopSm100TmaUmmaWarpSpecializedILi27ELi2ELi4ENS5_IJNS4_1CILi1EEENSA_ILi2EEESB_EEEEENS5_IJNSA_ILi64EEESF_SF_EEENS_12float_e4m3_tENS5_IJlSB_lEEESH_SI_NS4_8TiledMMAINS4_8MMA_AtomIJNS4_10MMA_TraitsINS4_19SM100_MMA_F8F6F4_SSEJSH_SH_fSF_SF_NS4_17integral_constantINS4_4UMMA5MajorELSP_0EEESQ_NSN_INSO_7ScaleInELSR_0EEESS_EEEEEENS4_6LayoutINS5_IJSB_SB_SB_EEENS5_IJNSA_ILi0EEESX_SX_EEEEENS5_IJNS4_10UnderscoreES10_S10_EEEEENS4_23SM90_TMA_LOAD_MULTICASTENS4_14ComposedLayoutINS4_7SwizzleILi2ELi4ELi3EEENS4_18smem_ptr_flag_bitsILi8EEENSV_INS5_IJNSA_ILi8EEESF_EEENS5_IJSF_SB_EEEEEEEvNS4_8identityENS4_13SM90_TMA_LOADES1D_vS1E_EENS_8epilogue10collective18CollectiveEpilogueINS1H_23Sm100TmaWarpSpecializedILi1ELi1ELi32ELb0ELb0EEEJSG_NS5_IJNSV_ISF_SB_EES1M_EEESH_SI_SH_SI_NS1H_6fusion15FusionCallbacksIS1L_NS1O_17LinearCombinationISH_fSH_fLNS_15FloatRoundStyleE2EEESG_S1N_JEEENS4_5SM1004TMEM4LOAD26SM100_TMEM_LOAD_16dp32b32xES1F_S1D_NS4_39AutoVectorizingCopyWithAssumedAlignmentILi128EEENS4_14SM90_TMA_STOREES1D_S1Z_S1Z_EEEvvEEEEvNT_6ParamsE)
        /*0008*/ 	.word	0x00000059


	//----- nvinfo : EIATTR_FRAME_SIZE
	.align		4
.L_19:
        /*000c*/ 	.byte	0x04, 0x11
        /*000e*/ 	.short	(.L_21 - .L_20)
	.align		4
.L_20:
        /*0010*/ 	.word	index@($__internal_2_$__cuda_sm10x_tcgen05_guardrail_trap_unallocated_columns_being_dealloced)
        /*0014*/ 	.word	0x00000000


	//----- nvinfo : EIATTR_FRAME_SIZE
	.align		4
.L_21:
        /*0018*/ 	.byte	0x04, 0x11
        /*001a*/ 	.short	(.L_23 - .L_22)
	.align		4
.L_22:
        /*001c*/ 	.word	index@($__internal_1_$__cuda_sm10x_tcgen05_guardrail_trap_phase_invalid_during_alloc)
        /*0020*/ 	.word	0x00000000


	//----- nvinfo : EIATTR_FRAME_SIZE
	.align		4
.L_23:
        /*0024*/ 	.byte	0x04, 0x11
        /*0026*/ 	.short	(.L_25 - .L_24)
	.align		4
.L_24:
        /*0028*/ 	.word	index@($__internal_0_$__cuda_sm10x_tcgen05_guardrail_trap_col_being_dealloced_not_returned_by_alloc)
        /*002c*/ 	.word	0x00000000


	//----- nvinfo : EIATTR_FRAME_SIZE
	.align		4
.L_25:
        /*0030*/ 	.byte	0x04, 0x11
        /*0032*/ 	.short	(.L_27 - .L_26)
	.align		4
.L_26:
        /*0034*/ 	.word	index@(_ZN7cutlass13device_kernelINS_4gemm6kernel13GemmUniversalIN4cute5tupleIJiiiiEEENS1_10collective13CollectiveMmaINS1_35MainloopSm100TmaUmmaWarpSpecializedILi27ELi2ELi4ENS5_IJNS4_1CILi1EEENSA_ILi2EEESB_EEEEENS5_IJNSA_ILi64EEESF_SF_EEENS_12float_e4m3_tENS5_IJlSB_lEEESH_SI_NS4_8TiledMMAINS4_8MMA_AtomIJNS4_10MMA_TraitsINS4_19SM100_MMA_F8F6F4_SSEJSH_SH_fSF_SF_NS4_17integral_constantINS4_4UMMA5MajorELSP_0EEESQ_NSN_INSO_7ScaleInELSR_0EEESS_EEEEEENS4_6LayoutINS5_IJSB_SB_SB_EEENS5_IJNSA_ILi0EEESX_SX_EEEEENS5_IJNS4_10UnderscoreES10_S10_EEEEENS4_23SM90_TMA_LOAD_MULTICASTENS4_14ComposedLayoutINS4_7SwizzleILi2ELi4ELi3EEENS4_18smem_ptr_flag_bitsILi8EEENSV_INS5_IJNSA_ILi8EEESF_EEENS5_IJSF_SB_EEEEEEEvNS4_8identityENS4_13SM90_TMA_LOADES1D_vS1E_EENS_8epilogue10collective18CollectiveEpilogueINS1H_23Sm100TmaWarpSpecializedILi1ELi1ELi32ELb0ELb0EEEJSG_NS5_IJNSV_ISF_SB_EES1M_EEESH_SI_SH_SI_NS1H_6fusion15FusionCallbacksIS1L_NS1O_17LinearCombinationISH_fSH_fLNS_15FloatRoundStyleE2EEESG_S1N_JEEENS4_5SM1004TMEM4LOAD26SM100_TMEM_LOAD_16dp32b32xES1F_S1D_NS4_39AutoVectorizingCopyWithAssumedAlignmentILi128EEENS4_14SM90_TMA_STOREES1D_S1Z_S1Z_EEEvvEEEEvNT_6ParamsE)
        /*0038*/ 	.word	0x00000000


	//----- nvinfo : EIATTR_MIN_STACK_SIZE
	.align		4
.L_27:
        /*003c*/ 	.byte	0x04, 0x12
        /*003e*/ 	.short	(.L_29 - .L_28)
	.align		4
.L_28:
        /*0040*/ 	.word	index@(_ZN7cutlass13device_kernelINS_4gemm6kernel13GemmUniversalIN4cute5tupleIJiiiiEEENS1_10collective13CollectiveMmaINS1_35MainloopSm100TmaUmmaWarpSpecializedILi27ELi2ELi4ENS5_IJNS4_1CILi1EEENSA_ILi2EEESB_EEEEENS5_IJNSA_ILi64EEESF_SF_EEENS_12float_e4m3_tENS5_IJlSB_lEEESH_SI_NS4_8TiledMMAINS4_8MMA_AtomIJNS4_10MMA_TraitsINS4_19SM100_MMA_F8F6F4_SSEJSH_SH_fSF_SF_NS4_17integral_constantINS4_4UMMA5MajorELSP_0EEESQ_NSN_INSO_7ScaleInELSR_0EEESS_EEEEEENS4_6LayoutINS5_IJSB_SB_SB_EEENS5_IJNSA_ILi0EEESX_SX_EEEEENS5_IJNS4_10UnderscoreES10_S10_EEEEENS4_23SM90_TMA_LOAD_MULTICASTENS4_14ComposedLayoutINS4_7SwizzleILi2ELi4ELi3EEENS4_18smem_ptr_flag_bitsILi8EEENSV_INS5_IJNSA_ILi8EEESF_EEENS5_IJSF_SB_EEEEEEEvNS4_8identityENS4_13SM90_TMA_LOADES1D_vS1E_EENS_8epilogue10collective18CollectiveEpilogueINS1H_23Sm100TmaWarpSpecializedILi1ELi1ELi32ELb0ELb0EEEJSG_NS5_IJNSV_ISF_SB_EES1M_EEESH_SI_SH_SI_NS1H_6fusion15FusionCallbacksIS1L_NS1O_17LinearCombinationISH_fSH_fLNS_15FloatRoundStyleE2EEESG_S1N_JEEENS4_5SM1004TMEM4LOAD26SM100_TMEM_LOAD_16dp32b32xES1F_S1D_NS4_39AutoVectorizingCopyWithAssumedAlignmentILi128EEENS4_14SM90_TMA_STOREES1D_S1Z_S1Z_EEEvvEEEEvNT_6ParamsE)
        /*0044*/ 	.word	0x00000000
.L_29:


//--------------------- .nv.compat                --------------------------
	.section	.nv.compat,"",@"SHT_CUDA_COMPAT_INFO"
	.align	4
        /*0000*/ 	.byte	0x02, 0x09, 0x01, 0x00, 0x02, 0x02, 0x02, 0x00, 0x02, 0x05, 0x05, 0x00, 0x03, 0x07, 0x01, 0x01
        /*0010*/ 	.byte	0x02, 0x03, 0x01, 0x00, 0x02, 0x06, 0x01, 0x00, 0x04, 0x0b, 0x08, 0x00, 0x09, 0x00, 0x00, 0x00
        /*0020*/ 	.byte	0x00, 0x00, 0x00, 0x00


//--------------------- .nv.info._ZN7cutlass13device_kernelINS_4gemm6kernel13GemmUniversalIN4cute5tupleIJiiiiEEENS1_10collective13CollectiveMmaINS1_35MainloopSm100TmaUmmaWarpSpecializedILi27ELi2ELi4ENS5_IJNS4_1CILi1EEENSA_ILi2EEESB_EEEEENS5_IJNSA_ILi64EEESF_SF_EEENS_12float_e4m3_tENS5_IJlSB_lEEESH_SI_NS4_8TiledMMAINS4_8MMA_AtomIJNS4_10MMA_TraitsINS4_19SM100_MMA_F8F6F4_SSEJSH_SH_fSF_SF_NS4_17integral_constantINS4_4UMMA5MajorELSP_0EEESQ_NSN_INSO_7ScaleInELSR_0EEESS_EEEEEENS4_6LayoutINS5_IJSB_SB_SB_EEENS5_IJNSA_ILi0EEESX_SX_EEEEENS5_IJNS4_10UnderscoreES10_S10_EEEEENS4_23SM90_TMA_LOAD_MULTICASTENS4_14ComposedLayoutINS4_7SwizzleILi2ELi4ELi3EEENS4_18smem_ptr_flag_bitsILi8EEENSV_INS5_IJNSA_ILi8EEESF_EEENS5_IJSF_SB_EEEEEEEvNS4_8identityENS4_13SM90_TMA_LOADES1D_vS1E_EENS_8epilogue10collective18CollectiveEpilogueINS1H_23Sm100TmaWarpSpecializedILi1ELi1ELi32ELb0ELb0EEEJSG_NS5_IJNSV_ISF_SB_EES1M_EEESH_SI_SH_SI_NS1H_6fusion15FusionCallbacksIS1L_NS1O_17LinearCombinationISH_fSH_fLNS_15FloatRoundStyleE2EEESG_S1N_JEEENS4_5SM1004TMEM4LOAD26SM100_TMEM_LOAD_16dp32b32xES1F_S1D_NS4_39AutoVectorizingCopyWithAssumedAlignmentILi128EEENS4_14SM90_TMA_STOREES1D_S1Z_S1Z_EEEvvEEEEvNT_6ParamsE --------------------------
	.section	.nv.info._ZN7cutlass13device_kernelINS_4gemm6kernel13GemmUniversalIN4cute5tupleIJiiiiEEENS1_10collective13CollectiveMmaINS1_35MainloopSm100TmaUmmaWarpSpecializedILi27ELi2ELi4ENS5_IJNS4_1CILi1EEENSA_ILi2EEESB_EEEEENS5_IJNSA_ILi64EEESF_SF_EEENS_12float_e4m3_tENS5_IJlSB_lEEESH_SI_NS4_8TiledMMAINS4_8MMA_AtomIJNS4_10MMA_TraitsINS4_19SM100_MMA_F8F6F4_SSEJSH_SH_fSF_SF_NS4_17integral_constantINS4_4UMMA5MajorELSP_0EEESQ_NSN_INSO_7ScaleInELSR_0EEESS_EEEEEENS4_6LayoutINS5_IJSB_SB_SB_EEENS5_IJNSA_ILi0EEESX_SX_EEEEENS5_IJNS4_10UnderscoreES10_S10_EEEEENS4_23SM90_TMA_LOAD_MULTICASTENS4_14ComposedLayoutINS4_7SwizzleILi2ELi4ELi3EEENS4_18smem_ptr_flag_bitsILi8EEENSV_INS5_IJNSA_ILi8EEESF_EEENS5_IJSF_SB_EEEEEEEvNS4_8identityENS4_13SM90_TMA_LOADES1D_vS1E_EENS_8epilogue10collective18CollectiveEpilogueINS1H_23Sm100TmaWarpSpecializedILi1ELi1ELi32ELb0ELb0EEEJSG_NS5_IJNSV_ISF_SB_EES1M_EEESH_SI_SH_SI_NS1H_6fusion15FusionCallbacksIS1L_NS1O_17LinearCombinationISH_fSH_fLNS_15FloatRoundStyleE2EEESG_S1N_JEEENS4_5SM1004TMEM4LOAD26SM100_TMEM_LOAD_16dp32b32xES1F_S1D_NS4_39AutoVectorizingCopyWithAssumedAlignmentILi128EEENS4_14SM90_TMA_STOREES1D_S1Z_S1Z_EEEvvEEEEvNT_6ParamsE,"",@"SHT_CUDA_INFO"
	.sectionflags	@""
	.align	4


	//----- nvinfo : EIATTR_CUDA_API_VERSION
	.align		4
        /*0000*/ 	.byte	0x04, 0x37
        /*0002*/ 	.short	(.L_31 - .L_30)
.L_30:
        /*0004*/ 	.word	0x00000082


	//----- nvinfo : EIATTR_KPARAM_INFO
	.align		4
.L_31:
        /*0008*/ 	.byte	0x04, 0x17
        /*000a*/ 	.short	(.L_33 - .L_32)
.L_32:
        /*000c*/ 	.word	0x00000000
        /*0010*/ 	.short	0x0000
        /*0012*/ 	.short	0x0000
        /*0014*/ 	.byte	0x00, 0xf0, 0x01, 0x20


	//----- nvinfo : EIATTR_AT_ENTRY_FRAGMENTS
	.align		4
.L_33:
        /*0018*/ 	.byte	0x04, 0x4f
        /*001a*/ 	.short	(.L_35 - .L_34)


	//   ....[0]....
.L_34:
        /*001c*/ 	.word	0x00000006


	//----- nvinfo : EIATTR_RESERVED_SMEM_USED
	.align		4
.L_35:
        /*0020*/ 	.byte	0x01, 0x41
	.zero		2


	//----- nvinfo : EIATTR_SPARSE_MMA_MASK
	.align		4
        /*0024*/ 	.byte	0x03, 0x50
        /*0026*/ 	.short	0x0000


	//----- nvinfo : EIATTR_TCGEN05_1CTA_USED
	.align		4
        /*0028*/ 	.byte	0x01, 0x51
	.zero		2


	//----- nvinfo : EIATTR_MAXREG_COUNT
	.align		4
        /*002c*/ 	.byte	0x03, 0x1b
        /*002e*/ 	.short	0x00ff


	//----- nvinfo : EIATTR_NUM_BARRIERS
	.align		4
        /*0030*/ 	.byte	0x02, 0x4c
        /*0032*/ 	.byte	0x07
	.zero		1


	//----- nvinfo : EIATTR_EXTERNS
	.align		4
        /*0034*/ 	.byte	0x04, 0x0f
        /*0036*/ 	.short	(.L_37 - .L_36)


	//   ....[0]....
	.align		4
.L_36:
        /*0038*/ 	.word	index@(__assertfail)


	//----- nvinfo : EIATTR_MERCURY_ISA_VERSION
	.align		4
.L_37:
        /*003c*/ 	.byte	0x03, 0x5f
        /*003e*/ 	.short	0x0101


	//----- nvinfo : EIATTR_INT_WARP_WIDE_INSTR_OFFSETS
	.align		4
        /*0040*/ 	.byte	0x04, 0x31
        /*0042*/ 	.short	(.L_39 - .L_38)


	//   ....[0]....
.L_38:
        /*0044*/ 	.word	0x00004b50


	//   ....[1]....
        /*0048*/ 	.word	0x00004b80


	//   ....[2]....
        /*004c*/ 	.word	0x00004ba0


	//   ....[3]....
        /*0050*/ 	.word	0x000056d0


	//   ....[4]....
        /*0054*/ 	.word	0x00005780


	//----- nvinfo : EIATTR_COOP_GROUP_MASK_REGIDS
	.align		4
.L_39:
        /*0058*/ 	.byte	0x04, 0x29
        /*005a*/ 	.short	(.L_41 - .L_40)


	//   ....[0]....
.L_40:
        /*005c*/ 	.word	0xffffffff


	//   ....[1]....
        /*0060*/ 	.word	0xffffffff


	//   ....[2]....
        /*0064*/ 	.word	0xffffffff


	//   ....[3]....
        /*0068*/ 	.word	0xffffffff


	//   ....[4]....
        /*006c*/ 	.word	0xffffffff


	//   ....[5]....
        /*0070*/ 	.word	0xffffffff


	//   ....[6]....
        /*0074*/ 	.word	0xffffffff


	//   ....[7]....
        /*0078*/ 	.word	0xffffffff


	//   ....[8]....
        /*007c*/ 	.word	0xffffffff


	//   ....[9]....
        /*0080*/ 	.word	0xffffffff


	//   ....[10]....
        /*0084*/ 	.word	0xffffffff


	//   ....[11]....
        /*0088*/ 	.word	0xffffffff


	//   ....[12]....
        /*008c*/ 	.word	0xffffffff


	//   ....[13]....
        /*0090*/ 	.word	0xffffffff


	//----- nvinfo : EIATTR_COOP_GROUP_INSTR_OFFSETS
	.align		4
.L_41:
        /*0094*/ 	.byte	0x04, 0x28
        /*0096*/ 	.short	(.L_43 - .L_42)


	//   ....[0]....
.L_42:
        /*0098*/ 	.word	0x00000080


	//   ....[1]....
        /*009c*/ 	.word	0x000004e0


	//   ....[2]....
        /*00a0*/ 	.word	0x000009a0


	//   ....[3]....
        /*00a4*/ 	.word	0x00000ae0


	//   ....[4]....
        /*00a8*/ 	.word	0x00000be0


	//   ....[5]....
        /*00ac*/ 	.word	0x00000d50


	//   ....[6]....
        /*00b0*/ 	.word	0x00000ef0


	//   ....[7]....
        /*00b4*/ 	.word	0x000010a0


	//   ....[8]....
        /*00b8*/ 	.word	0x00002290


	//   ....[9]....
        /*00bc*/ 	.word	0x00003e20


	//   ....[10]....
        /*00c0*/ 	.word	0x00004030


	//   ....[11]....
        /*00c4*/ 	.word	0x00004060


	//   ....[12]....
        /*00c8*/ 	.word	0x00004a30


	//   ....[13]....
        /*00cc*/ 	.word	0x00004c60


	//----- nvinfo : EIATTR_VRC_CTA_INIT_COUNT
	.align		4
.L_43:
        /*00d0*/ 	.byte	0x02, 0x4a
        /*00d2*/ 	.byte	0x80
	.zero		1


	//----- nvinfo : EIATTR_SYSCALL_OFFSETS
	.align		4
        /*00d4*/ 	.byte	0x04, 0x46
        /*00d6*/ 	.short	(.L_45 - .L_44)


	//   ....[0]....
.L_44:
        /*00d8*/ 	.word	0x000062f0


	//   ....[1]....
        /*00dc*/ 	.word	0x00006430


	//   ....[2]....
        /*00e0*/ 	.word	0x00006bb0


	//----- nvinfo : EIATTR_MBARRIER_INSTR_OFFSETS
	.align		4
.L_45:
        /*00e4*/ 	.byte	0x04, 0x39
        /*00e6*/ 	.short	(.L_47 - .L_46)


	//   ....[0]....
.L_46:
        /*00e8*/ 	.word	0x00000620
        /*00ec*/ 	.word	0x000000ff
        /*00f0*/ 	.word	0x00000000
        /*00f4*/ 	.short	0x0100
        /*00f6*/ 	.byte	0x04
	.zero		1


	//   ....[1]....
        /*00f8*/ 	.word	0x00000630
        /*00fc*/ 	.word	0x000000ff
        /*0100*/ 	.word	0x000000d8
        /*0104*/ 	.short	0x0100
        /*0106*/ 	.byte	0x04
	.zero		1


	//   ....[2]....
        /*0108*/ 	.word	0x00000640
        /*010c*/ 	.word	0x000000ff
        /*0110*/ 	.word	0x00000008
        /*0114*/ 	.short	0x0100
        /*0116*/ 	.byte	0x04
	.zero		1


	//   ....[3]....
        /*0118*/ 	.word	0x00000650
        /*011c*/ 	.word	0x000000ff
        /*0120*/ 	.word	0x000000e0
        /*0124*/ 	.short	0x0100
        /*0126*/ 	.byte	0x04
	.zero		1


	//   ....[4]....
        /*0128*/ 	.word	0x00000660
        /*012c*/ 	.word	0x000000ff
        /*0130*/ 	.word	0x00000010
        /*0134*/ 	.short	0x0100
        /*0136*/ 	.byte	0x04
	.zero		1


	//   ....[5]....
        /*0138*/ 	.word	0x00000670
        /*013c*/ 	.word	0x000000ff
        /*0140*/ 	.word	0x000000e8
        /*0144*/ 	.short	0x0100
        /*0146*/ 	.byte	0x04
	.zero		1


	//   ....[6]....
        /*0148*/ 	.word	0x00000680
        /*014c*/ 	.word	0x000000ff
        /*0150*/ 	.word	0x00000018
        /*0154*/ 	.short	0x0100
        /*0156*/ 	.byte	0x04
	.zero		1


	//   ....[7]....
        /*0158*/ 	.word	0x00000690
        /*015c*/ 	.word	0x000000ff
        /*0160*/ 	.word	0x000000f0
        /*0164*/ 	.short	0x0100
        /*0166*/ 	.byte	0x04
	.zero		1


	//   ....[8]....
        /*0168*/ 	.word	0x000006a0
        /*016c*/ 	.word	0x000000ff
        /*0170*/ 	.word	0x00000020
        /*0174*/ 	.short	0x0100
        /*0176*/ 	.byte	0x04
	.zero		1


	//   ....[9]....
        /*0178*/ 	.word	0x000006b0
        /*017c*/ 	.word	0x000000ff
        /*0180*/ 	.word	0x000000f8
        /*0184*/ 	.short	0x0100
        /*0186*/ 	.byte	0x04
	.zero		1


	//   ....[10]....
        /*0188*/ 	.word	0x000006c0
        /*018c*/ 	.word	0x000000ff
        /*0190*/ 	.word	0x00000028
        /*0194*/ 	.short	0x0100
        /*0196*/ 	.byte	0x04
	.zero		1


	//   ....[11]....
        /*0198*/ 	.word	0x000006d0
        /*019c*/ 	.word	0x000000ff
        /*01a0*/ 	.word	0x00000100
        /*01a4*/ 	.short	0x0100
        /*01a6*/ 	.byte	0x04
	.zero		1


	//   ....[12]....
        /*01a8*/ 	.word	0x000006e0
        /*01ac*/ 	.word	0x000000ff
        /*01b0*/ 	.word	0x00000030
        /*01b4*/ 	.short	0x0100
        /*01b6*/ 	.byte	0x04
	.zero		1


	//   ....[13]....
        /*01b8*/ 	.word	0x000006f0
        /*01bc*/ 	.word	0x000000ff
        /*01c0*/ 	.word	0x00000108
        /*01c4*/ 	.short	0x0100
        /*01c6*/ 	.byte	0x04
	.zero		1


	//   ....[14]....
        /*01c8*/ 	.word	0x00000700
        /*01cc*/ 	.word	0x000000ff
        /*01d0*/ 	.word	0x00000038
        /*01d4*/ 	.short	0x0100
        /*01d6*/ 	.byte	0x04
	.zero		1


	//   ....[15]....
        /*01d8*/ 	.word	0x00000710
        /*01dc*/ 	.word	0x000000ff
        /*01e0*/ 	.word	0x00000110
        /*01e4*/ 	.short	0x0100
        /*01e6*/ 	.byte	0x04
	.zero		1


	//   ....[16]....
        /*01e8*/ 	.word	0x00000720
        /*01ec*/ 	.word	0x000000ff
        /*01f0*/ 	.word	0x00000040
        /*01f4*/ 	.short	0x0100
        /*01f6*/ 	.byte	0x04
	.zero		1


	//   ....[17]....
        /*01f8*/ 	.word	0x00000730
        /*01fc*/ 	.word	0x000000ff
        /*0200*/ 	.word	0x00000118
        /*0204*/ 	.short	0x0100
        /*0206*/ 	.byte	0x04
	.zero		1


	//   ....[18]....
        /*0208*/ 	.word	0x00000740
        /*020c*/ 	.word	0x000000ff
        /*0210*/ 	.word	0x00000048
        /*0214*/ 	.short	0x0100
        /*0216*/ 	.byte	0x04
	.zero		1


	//   ....[19]....
        /*0218*/ 	.word	0x00000750
        /*021c*/ 	.word	0x000000ff
        /*0220*/ 	.word	0x00000120
        /*0224*/ 	.short	0x0100
        /*0226*/ 	.byte	0x04
	.zero		1


	//   ....[20]....
        /*0228*/ 	.word	0x00000760
        /*022c*/ 	.word	0x000000ff
        /*0230*/ 	.word	0x00000050
        /*0234*/ 	.short	0x0100
        /*0236*/ 	.byte	0x04
	.zero		1


	//   ....[21]....
        /*0238*/ 	.word	0x00000770
        /*023c*/ 	.word	0x000000ff
        /*0240*/ 	.word	0x00000128
        /*0244*/ 	.short	0x0100
        /*0246*/ 	.byte	0x04
	.zero		1


	//   ....[22]....
        /*0248*/ 	.word	0x00000780
        /*024c*/ 	.word	0x000000ff
        /*0250*/ 	.word	0x00000058
        /*0254*/ 	.short	0x0100
        /*0256*/ 	.byte	0x04
	.zero		1


	//   ....[23]....
        /*0258*/ 	.word	0x00000790
        /*025c*/ 	.word	0x000000ff
        /*0260*/ 	.word	0x00000130
        /*0264*/ 	.short	0x0100
        /*0266*/ 	.byte	0x04
	.zero		1


	//   ....[24]....
        /*0268*/ 	.word	0x000007a0
        /*026c*/ 	.word	0x000000ff
        /*0270*/ 	.word	0x00000060
        /*0274*/ 	.short	0x0100
        /*0276*/ 	.byte	0x04
	.zero		1


	//   ....[25]....
        /*0278*/ 	.word	0x000007b0
        /*027c*/ 	.word	0x000000ff
        /*0280*/ 	.word	0x00000138
        /*0284*/ 	.short	0x0100
        /*0286*/ 	.byte	0x04
	.zero		1


	//   ....[26]....
        /*0288*/ 	.word	0x000007c0
        /*028c*/ 	.word	0x000000ff
        /*0290*/ 	.word	0x00000068
        /*0294*/ 	.short	0x0100
        /*0296*/ 	.byte	0x04
	.zero		1


	//   ....[27]....
        /*0298*/ 	.word	0x000007d0
        /*029c*/ 	.word	0x000000ff
        /*02a0*/ 	.word	0x00000140
        /*02a4*/ 	.short	0x0100
        /*02a6*/ 	.byte	0x04
	.zero		1


	//   ....[28]....
        /*02a8*/ 	.word	0x000007e0
        /*02ac*/ 	.word	0x000000ff
        /*02b0*/ 	.word	0x00000070
        /*02b4*/ 	.short	0x0100
        /*02b6*/ 	.byte	0x04
	.zero		1


	//   ....[29]....
        /*02b8*/ 	.word	0x000007f0
        /*02bc*/ 	.word	0x000000ff
        /*02c0*/ 	.word	0x00000148
        /*02c4*/ 	.short	0x0100
        /*02c6*/ 	.byte	0x04
	.zero		1


	//   ....[30]....
        /*02c8*/ 	.word	0x00000800
        /*02cc*/ 	.word	0x000000ff
        /*02d0*/ 	.word	0x00000078
        /*02d4*/ 	.short	0x0100
        /*02d6*/ 	.byte	0x04
	.zero		1


	//   ....[31]....
        /*02d8*/ 	.word	0x00000810
        /*02dc*/ 	.word	0x000000ff
        /*02e0*/ 	.word	0x00000150
        /*02e4*/ 	.short	0x0100
        /*02e6*/ 	.byte	0x04
	.zero		1


	//   ....[32]....
        /*02e8*/ 	.word	0x00000820
        /*02ec*/ 	.word	0x000000ff
        /*02f0*/ 	.word	0x00000080
        /*02f4*/ 	.short	0x0100
        /*02f6*/ 	.byte	0x04
	.zero		1


	//   ....[33]....
        /*02f8*/ 	.word	0x00000830
        /*02fc*/ 	.word	0x000000ff
        /*0300*/ 	.word	0x00000158
        /*0304*/ 	.short	0x0100
        /*0306*/ 	.byte	0x04
	.zero		1


	//   ....[34]....
        /*0308*/ 	.word	0x00000840
        /*030c*/ 	.word	0x000000ff
        /*0310*/ 	.word	0x00000088
        /*0314*/ 	.short	0x0100
        /*0316*/ 	.byte	0x04
	.zero		1


	//   ....[35]....
        /*0318*/ 	.word	0x00000850
        /*031c*/ 	.word	0x000000ff
        /*0320*/ 	.word	0x00000160
        /*0324*/ 	.short	0x0100
        /*0326*/ 	.byte	0x04
	.zero		1


	//   ....[36]....
        /*0328*/ 	.word	0x00000860
        /*032c*/ 	.word	0x000000ff
        /*0330*/ 	.word	0x00000090
        /*0334*/ 	.short	0x0100
        /*0336*/ 	.byte	0x04
	.zero		1


	//   ....[37]....
        /*0338*/ 	.word	0x00000870
        /*033c*/ 	.word	0x000000ff
        /*0340*/ 	.word	0x00000168
        /*0344*/ 	.short	0x0100
        /*0346*/ 	.byte	0x04
	.zero		1


	//   ....[38]....
        /*0348*/ 	.word	0x00000880
        /*034c*/ 	.word	0x000000ff
        /*0350*/ 	.word	0x00000098
        /*0354*/ 	.short	0x0100
        /*0356*/ 	.byte	0x04
	.zero		1


	//   ....[39]....
        /*0358*/ 	.word	0x00000890
        /*035c*/ 	.word	0x000000ff
        /*0360*/ 	.word	0x00000170
        /*0364*/ 	.short	0x0100
        /*0366*/ 	.byte	0x04
	.zero		1


	//   ....[40]....
        /*0368*/ 	.word	0x000008a0
        /*036c*/ 	.word	0x000000ff
        /*0370*/ 	.word	0x000000a0
        /*0374*/ 	.short	0x0100
        /*0376*/ 	.byte	0x04
	.zero		1


	//   ....[41]....
        /*0378*/ 	.word	0x000008b0
        /*037c*/ 	.word	0x000000ff
        /*0380*/ 	.word	0x00000178
        /*0384*/ 	.short	0x0100
        /*0386*/ 	.byte	0x04
	.zero		1


	//   ....[42]....
        /*0388*/ 	.word	0x000008c0
        /*038c*/ 	.word	0x000000ff
        /*0390*/ 	.word	0x000000a8
        /*0394*/ 	.short	0x0100
        /*0396*/ 	.byte	0x04
	.zero		1


	//   ....[43]....
        /*0398*/ 	.word	0x000008d0
        /*039c*/ 	.word	0x000000ff
        /*03a0*/ 	.word	0x00000180
        /*03a4*/ 	.short	0x0100
        /*03a6*/ 	.byte	0x04
	.zero		1


	//   ....[44]....
        /*03a8*/ 	.word	0x000008e0
        /*03ac*/ 	.word	0x000000ff
        /*03b0*/ 	.word	0x000000b0
        /*03b4*/ 	.short	0x0100
        /*03b6*/ 	.byte	0x04
	.zero		1


	//   ....[45]....
        /*03b8*/ 	.word	0x000008f0
        /*03bc*/ 	.word	0x000000ff
        /*03c0*/ 	.word	0x00000188
        /*03c4*/ 	.short	0x0100
        /*03c6*/ 	.byte	0x04
	.zero		1


	//   ....[46]....
        /*03c8*/ 	.word	0x00000900
        /*03cc*/ 	.word	0x000000ff
        /*03d0*/ 	.word	0x000000b8
        /*03d4*/ 	.short	0x0100
        /*03d6*/ 	.byte	0x04
	.zero		1


	//   ....[47]....
        /*03d8*/ 	.word	0x00000910
        /*03dc*/ 	.word	0x000000ff
        /*03e0*/ 	.word	0x00000190
        /*03e4*/ 	.short	0x0100
        /*03e6*/ 	.byte	0x04
	.zero		1


	//   ....[48]....
        /*03e8*/ 	.word	0x00000920
        /*03ec*/ 	.word	0x000000ff
        /*03f0*/ 	.word	0x000000c0
        /*03f4*/ 	.short	0x0100
        /*03f6*/ 	.byte	0x04
	.zero		1


	//   ....[49]....
        /*03f8*/ 	.word	0x00000930
        /*03fc*/ 	.word	0x000000ff
        /*0400*/ 	.word	0x00000198
        /*0404*/ 	.short	0x0100
        /*0406*/ 	.byte	0x04
	.zero		1


	//   ....[50]....
        /*0408*/ 	.word	0x00000940
        /*040c*/ 	.word	0x000000ff
        /*0410*/ 	.word	0x000000c8
        /*0414*/ 	.short	0x0100
        /*0416*/ 	.byte	0x04
	.zero		1


	//   ....[51]....
        /*0418*/ 	.word	0x00000950
        /*041c*/ 	.word	0x000000ff
        /*0420*/ 	.word	0x000001a0
        /*0424*/ 	.short	0x0100
        /*0426*/ 	.byte	0x04
	.zero		1


	//   ....[52]....
        /*0428*/ 	.word	0x00000960
        /*042c*/ 	.word	0x000000ff
        /*0430*/ 	.word	0x000000d0
        /*0434*/ 	.short	0x0100
        /*0436*/ 	.byte	0x04
	.zero		1


	//   ....[53]....
        /*0438*/ 	.word	0x00000970
        /*043c*/ 	.word	0x000000ff
        /*0440*/ 	.word	0x000001a8
        /*0444*/ 	.short	0x0100
        /*0446*/ 	.byte	0x04
	.zero		1


	//   ....[54]....
        /*0448*/ 	.word	0x00000ab0
        /*044c*/ 	.word	0x000000ff
        /*0450*/ 	.word	0x000001b0
        /*0454*/ 	.short	0x0100
        /*0456*/ 	.byte	0x04
	.zero		1


	//   ....[55]....
        /*0458*/ 	.word	0x00000ac0
        /*045c*/ 	.word	0x000000ff
        /*0460*/ 	.word	0x000001b8
        /*0464*/ 	.short	0x0100
        /*0466*/ 	.byte	0x04
	.zero		1


	//   ....[56]....
        /*0468*/ 	.word	0x00000bb0
        /*046c*/ 	.word	0x000000ff
        /*0470*/ 	.word	0x000001c0
        /*0474*/ 	.short	0x0100
        /*0476*/ 	.byte	0x06
	.zero		1


	//   ....[57]....
        /*0478*/ 	.word	0x00000bc0
        /*047c*/ 	.word	0x000000ff
        /*0480*/ 	.word	0x000001c8
        /*0484*/ 	.short	0x0100
        /*0486*/ 	.byte	0x06
	.zero		1


	//   ....[58]....
        /*0488*/ 	.word	0x00000d00
        /*048c*/ 	.word	0x000000ff
        /*0490*/ 	.word	0x000001d0
        /*0494*/ 	.short	0x0100
        /*0496*/ 	.byte	0x06
	.zero		1


	//   ....[59]....
        /*0498*/ 	.word	0x00000d10
        /*049c*/ 	.word	0x000000ff
        /*04a0*/ 	.word	0x000001e0
        /*04a4*/ 	.short	0x0100
        /*04a6*/ 	.byte	0x06
	.zero		1


	//   ....[60]....
        /*04a8*/ 	.word	0x00000d20
        /*04ac*/ 	.word	0x000000ff
        /*04b0*/ 	.word	0x000001d8
        /*04b4*/ 	.short	0x0100
        /*04b6*/ 	.byte	0x06
	.zero		1


	//   ....[61]....
        /*04b8*/ 	.word	0x00000d30
        /*04bc*/ 	.word	0x000000ff
        /*04c0*/ 	.word	0x000001e8
        /*04c4*/ 	.short	0x0100
        /*04c6*/ 	.byte	0x06
	.zero		1


	//   ....[62]....
        /*04c8*/ 	.word	0x00000e60
        /*04cc*/ 	.word	0x000000ff
        /*04d0*/ 	.word	0x000001f0
        /*04d4*/ 	.short	0x0100
        /*04d6*/ 	.byte	0x04
	.zero		1


	//   ....[63]....
        /*04d8*/ 	.word	0x00000e70
        /*04dc*/ 	.word	0x000000ff
        /*04e0*/ 	.word	0x00000210
        /*04e4*/ 	.short	0x0100
        /*04e6*/ 	.byte	0x04
	.zero		1


	//   ....[64]....
        /*04e8*/ 	.word	0x00000e80
        /*04ec*/ 	.word	0x000000ff
        /*04f0*/ 	.word	0x000001f8
        /*04f4*/ 	.short	0x0100
        /*04f6*/ 	.byte	0x04
	.zero		1


	//   ....[65]....
        /*04f8*/ 	.word	0x00000e90
        /*04fc*/ 	.word	0x000000ff
        /*0500*/ 	.word	0x00000218
        /*0504*/ 	.short	0x0100
        /*0506*/ 	.byte	0x04
	.zero		1


	//   ....[66]....
        /*0508*/ 	.word	0x00000ea0
        /*050c*/ 	.word	0x000000ff
        /*0510*/ 	.word	0x00000200
        /*0514*/ 	.short	0x0100
        /*0516*/ 	.byte	0x04
	.zero		1


	//   ....[67]....
        /*0518*/ 	.word	0x00000eb0
        /*051c*/ 	.word	0x000000ff
        /*0520*/ 	.word	0x00000220
        /*0524*/ 	.short	0x0100
        /*0526*/ 	.byte	0x04
	.zero		1


	//   ....[68]....
        /*0528*/ 	.word	0x00000ec0
        /*052c*/ 	.word	0x000000ff
        /*0530*/ 	.word	0x00000208
        /*0534*/ 	.short	0x0100
        /*0536*/ 	.byte	0x04
	.zero		1


	//   ....[69]....
        /*0538*/ 	.word	0x00000ed0
        /*053c*/ 	.word	0x000000ff
        /*0540*/ 	.word	0x00000228
        /*0544*/ 	.short	0x0100
        /*0546*/ 	.byte	0x04
	.zero		1


	//   ....[70]....
        /*0548*/ 	.word	0x00000fc0
        /*054c*/ 	.word	0x000000ff
        /*0550*/ 	.word	0x00000230
        /*0554*/ 	.short	0x0100
        /*0556*/ 	.byte	0x04
	.zero		1


	//   ....[71]....
        /*0558*/ 	.word	0x00000fd0
        /*055c*/ 	.word	0x000000ff
        /*0560*/ 	.word	0x00000240
        /*0564*/ 	.short	0x0100
        /*0566*/ 	.byte	0x04
	.zero		1


	//   ....[72]....
        /*0568*/ 	.word	0x00000fe0
        /*056c*/ 	.word	0x000000ff
        /*0570*/ 	.word	0x00000238
        /*0574*/ 	.short	0x0100
        /*0576*/ 	.byte	0x04
	.zero		1


	//   ....[73]....
        /*0578*/ 	.word	0x00000ff0
        /*057c*/ 	.word	0x000000ff
        /*0580*/ 	.word	0x00000248
        /*0584*/ 	.short	0x0100
        /*0586*/ 	.byte	0x04
	.zero		1


	//   ....[74]....
        /*0588*/ 	.word	0x00001b10
        /*058c*/ 	.word	0x00000000
        /*0590*/ 	.word	0x00000240
        /*0594*/ 	.short	0x010a
        /*0596*/ 	.byte	0xff
	.zero		1


	//   ....[75]....
        /*0598*/ 	.word	0x00001b40
        /*059c*/ 	.word	0x00000000
        /*05a0*/ 	.word	0x00000230
        /*05a4*/ 	.short	0x0101
        /*05a6*/ 	.byte	0xff
	.zero		1


	//   ....[76]....
        /*05a8*/ 	.word	0x00001c10
        /*05ac*/ 	.word	0x000000ff
        /*05b0*/ 	.word	0x000000d8
        /*05b4*/ 	.short	0x010a
        /*05b6*/ 	.byte	0x04
	.zero		1


	//   ....[77]....
        /*05b8*/ 	.word	0x00001c90
        /*05bc*/ 	.word	0x000000ff
        /*05c0*/ 	.word	0x000000d8
        /*05c4*/ 	.short	0x010a
        /*05c6*/ 	.byte	0x21
	.zero		1


	//   ....[78]....
        /*05c8*/ 	.word	0x00001e30
        /*05cc*/ 	.word	0x000000ff
        /*05d0*/ 	.word	0x000000d8
        /*05d4*/ 	.short	0x010a
        /*05d6*/ 	.byte	0x08
	.zero		1


	//   ....[79]....
        /*05d8*/ 	.word	0x00001f40
        /*05dc*/ 	.word	0x000000ff
        /*05e0*/ 	.word	0x000001c8
        /*05e4*/ 	.short	0x0101
        /*05e6*/ 	.byte	0x06
	.zero		1


	//   ....[80]....
        /*05e8*/ 	.word	0x00001f60
        /*05ec*/ 	.word	0x000000ff
        /*05f0*/ 	.word	0x000000d8
        /*05f4*/ 	.short	0x010a
        /*05f6*/ 	.byte	0x04
	.zero		1


	//   ....[81]....
        /*05f8*/ 	.word	0x00001fe0
        /*05fc*/ 	.word	0x000000ff
        /*0600*/ 	.word	0x000000d8
        /*0604*/ 	.short	0x010a
        /*0606*/ 	.byte	0x11
	.zero		1


	//   ....[82]....
        /*0608*/ 	.word	0x00002180
        /*060c*/ 	.word	0x000000ff
        /*0610*/ 	.word	0x000000d8
        /*0614*/ 	.short	0x010a
        /*0616*/ 	.byte	0x07
	.zero		1


	//   ....[83]....
        /*0618*/ 	.word	0x000022c0
        /*061c*/ 	.word	0x00000003
        /*0620*/ 	.word	0x000001d0
        /*0624*/ 	.short	0x010a
        /*0626*/ 	.byte	0xff
	.zero		1


	//   ....[84]....
        /*0628*/ 	.word	0x00002410
        /*062c*/ 	.word	0x00000000
        /*0630*/ 	.word	0x00000000
        /*0634*/ 	.short	0x0101
        /*0636*/ 	.byte	0xff
	.zero		1


	//   ....[85]....
        /*0638*/ 	.word	0x000029b0
        /*063c*/ 	.word	0x000000ff
        /*0640*/ 	.word	0x00000000
        /*0644*/ 	.short	0x010a
        /*0646*/ 	.byte	0x04
	.zero		1


	//   ....[86]....
        /*0648*/ 	.word	0x00002a40
        /*064c*/ 	.word	0x000000ff
        /*0650*/ 	.word	0x00000000
        /*0654*/ 	.short	0x010a
        /*0656*/ 	.byte	0x05
	.zero		1


	//   ....[87]....
        /*0658*/ 	.word	0x00002ad0
        /*065c*/ 	.word	0x000000ff
        /*0660*/ 	.word	0x00000000
        /*0664*/ 	.short	0x010a
        /*0666*/ 	.byte	0x05
	.zero		1


	//   ....[88]....
        /*0668*/ 	.word	0x00002b60
        /*066c*/ 	.word	0x000000ff
        /*0670*/ 	.word	0x00000000
        /*0674*/ 	.short	0x010a
        /*0676*/ 	.byte	0x05
	.zero		1


	//   ....[89]....
        /*0678*/ 	.word	0x00002bf0
        /*067c*/ 	.word	0x000000ff
        /*0680*/ 	.word	0x00000000
        /*0684*/ 	.short	0x010a
        /*0686*/ 	.byte	0x05
	.zero		1


	//   ....[90]....
        /*0688*/ 	.word	0x00002c80
        /*068c*/ 	.word	0x000000ff
        /*0690*/ 	.word	0x00000000
        /*0694*/ 	.short	0x010a
        /*0696*/ 	.byte	0x05
	.zero		1


	//   ....[91]....
        /*0698*/ 	.word	0x00002d10
        /*069c*/ 	.word	0x000000ff
        /*06a0*/ 	.word	0x00000000
        /*06a4*/ 	.short	0x010a
        /*06a6*/ 	.byte	0x05
	.zero		1


	//   ....[92]....
        /*06a8*/ 	.word	0x00002da0
        /*06ac*/ 	.word	0x000000ff
        /*06b0*/ 	.word	0x00000000
        /*06b4*/ 	.short	0x010a
        /*06b6*/ 	.byte	0x05
	.zero		1


	//   ....[93]....
        /*06b8*/ 	.word	0x00002e30
        /*06bc*/ 	.word	0x000000ff
        /*06c0*/ 	.word	0x00000000
        /*06c4*/ 	.short	0x010a
        /*06c6*/ 	.byte	0x05
	.zero		1


	//   ....[94]....
        /*06c8*/ 	.word	0x00002ec0
        /*06cc*/ 	.word	0x000000ff
        /*06d0*/ 	.word	0x00000000
        /*06d4*/ 	.short	0x010a
        /*06d6*/ 	.byte	0x05
	.zero		1


	//   ....[95]....
        /*06d8*/ 	.word	0x00002f50
        /*06dc*/ 	.word	0x000000ff
        /*06e0*/ 	.word	0x00000000
        /*06e4*/ 	.short	0x010a
        /*06e6*/ 	.byte	0x05
	.zero		1


	//   ....[96]....
        /*06e8*/ 	.word	0x00002fe0
        /*06ec*/ 	.word	0x000000ff
        /*06f0*/ 	.word	0x00000000
        /*06f4*/ 	.short	0x010a
        /*06f6*/ 	.byte	0x05
	.zero		1


	//   ....[97]....
        /*06f8*/ 	.word	0x00003070
        /*06fc*/ 	.word	0x000000ff
        /*0700*/ 	.word	0x00000000
        /*0704*/ 	.short	0x010a
        /*0706*/ 	.byte	0x05
	.zero		1


	//   ....[98]....
        /*0708*/ 	.word	0x00003100
        /*070c*/ 	.word	0x000000ff
        /*0710*/ 	.word	0x00000000
        /*0714*/ 	.short	0x010a
        /*0716*/ 	.byte	0x05
	.zero		1


	//   ....[99]....
        /*0718*/ 	.word	0x00003190
        /*071c*/ 	.word	0x000000ff
        /*0720*/ 	.word	0x00000000
        /*0724*/ 	.short	0x010a
        /*0726*/ 	.byte	0x05
	.zero		1


	//   ....[100]....
        /*0728*/ 	.word	0x00003220
        /*072c*/ 	.word	0x000000ff
        /*0730*/ 	.word	0x00000000
        /*0734*/ 	.short	0x010a
        /*0736*/ 	.byte	0x05
	.zero		1


	//   ....[101]....
        /*0738*/ 	.word	0x000032b0
        /*073c*/ 	.word	0x000000ff
        /*0740*/ 	.word	0x00000000
        /*0744*/ 	.short	0x010a
        /*0746*/ 	.byte	0x05
	.zero		1


	//   ....[102]....
        /*0748*/ 	.word	0x00003340
        /*074c*/ 	.word	0x000000ff
        /*0750*/ 	.word	0x00000000
        /*0754*/ 	.short	0x010a
        /*0756*/ 	.byte	0x05
	.zero		1


	//   ....[103]....
        /*0758*/ 	.word	0x000033d0
        /*075c*/ 	.word	0x000000ff
        /*0760*/ 	.word	0x00000000
        /*0764*/ 	.short	0x010a
        /*0766*/ 	.byte	0x05
	.zero		1


	//   ....[104]....
        /*0768*/ 	.word	0x00003460
        /*076c*/ 	.word	0x000000ff
        /*0770*/ 	.word	0x00000000
        /*0774*/ 	.short	0x010a
        /*0776*/ 	.byte	0x05
	.zero		1


	//   ....[105]....
        /*0778*/ 	.word	0x000034f0
        /*077c*/ 	.word	0x000000ff
        /*0780*/ 	.word	0x00000000
        /*0784*/ 	.short	0x010a
        /*0786*/ 	.byte	0x05
	.zero		1


	//   ....[106]....
        /*0788*/ 	.word	0x00003580
        /*078c*/ 	.word	0x000000ff
        /*0790*/ 	.word	0x00000000
        /*0794*/ 	.short	0x010a
        /*0796*/ 	.byte	0x05
	.zero		1


	//   ....[107]....
        /*0798*/ 	.word	0x00003610
        /*079c*/ 	.word	0x000000ff
        /*07a0*/ 	.word	0x00000000
        /*07a4*/ 	.short	0x010a
        /*07a6*/ 	.byte	0x05
	.zero		1


	//   ....[108]....
        /*07a8*/ 	.word	0x000036a0
        /*07ac*/ 	.word	0x000000ff
        /*07b0*/ 	.word	0x00000000
        /*07b4*/ 	.short	0x010a
        /*07b6*/ 	.byte	0x05
	.zero		1


	//   ....[109]....
        /*07b8*/ 	.word	0x00003730
        /*07bc*/ 	.word	0x000000ff
        /*07c0*/ 	.word	0x00000000
        /*07c4*/ 	.short	0x010a
        /*07c6*/ 	.byte	0x05
	.zero		1


	//   ....[110]....
        /*07c8*/ 	.word	0x000037c0
        /*07cc*/ 	.word	0x000000ff
        /*07d0*/ 	.word	0x00000000
        /*07d4*/ 	.short	0x010a
        /*07d6*/ 	.byte	0x05
	.zero		1


	//   ....[111]....
        /*07d8*/ 	.word	0x00003860
        /*07dc*/ 	.word	0x00000000
        /*07e0*/ 	.word	0x00000000
        /*07e4*/ 	.short	0x010a
        /*07e6*/ 	.byte	0xff
	.zero		1


	//   ....[112]....
        /*07e8*/ 	.word	0x00003980
        /*07ec*/ 	.word	0x00000002
        /*07f0*/ 	.word	0x00000230
        /*07f4*/ 	.short	0x010a
        /*07f6*/ 	.byte	0xff
	.zero		1


	//   ....[113]....
        /*07f8*/ 	.word	0x000039f0
        /*07fc*/ 	.word	0x00000002
        /*0800*/ 	.word	0x00000000
        /*0804*/ 	.short	0x0101
        /*0806*/ 	.byte	0xff
	.zero		1


	//   ....[114]....
        /*0808*/ 	.word	0x00003a10
        /*080c*/ 	.word	0x000000ff
        /*0810*/ 	.word	0x000001e0
        /*0814*/ 	.short	0x010a
        /*0816*/ 	.byte	0x04
	.zero		1


	//   ....[115]....
        /*0818*/ 	.word	0x00003b30
        /*081c*/ 	.word	0x00000002
        /*0820*/ 	.word	0x000001d0
        /*0824*/ 	.short	0x010a
        /*0826*/ 	.byte	0xff
	.zero		1


	//   ....[116]....
        /*0828*/ 	.word	0x00003c30
        /*082c*/ 	.word	0x00000002
        /*0830*/ 	.word	0x00000000
        /*0834*/ 	.short	0x0101
        /*0836*/ 	.byte	0xff
	.zero		1


	//   ....[117]....
        /*0838*/ 	.word	0x00003cc0
        /*083c*/ 	.word	0x000000ff
        /*0840*/ 	.word	0x000001e0
        /*0844*/ 	.short	0x0106
        /*0846*/ 	.byte	0x04
	.zero		1


	//   ....[118]....
        /*0848*/ 	.word	0x00003ce0
        /*084c*/ 	.word	0x000000ff
        /*0850*/ 	.word	0x000001e0
        /*0854*/ 	.short	0x010a
        /*0856*/ 	.byte	0x04
	.zero		1


	//   ....[119]....
        /*0858*/ 	.word	0x00003d70
        /*085c*/ 	.word	0x000000ff
        /*0860*/ 	.word	0x000001e0
        /*0864*/ 	.short	0x0106
        /*0866*/ 	.byte	0x07
	.zero		1


	//   ....[120]....
        /*0868*/ 	.word	0x00003db0
        /*086c*/ 	.word	0x00000000
        /*0870*/ 	.word	0x000001e0
        /*0874*/ 	.short	0x010a
        /*0876*/ 	.byte	0xff
	.zero		1


	//   ....[121]....
        /*0878*/ 	.word	0x000042c0
        /*087c*/ 	.word	0x00000000
        /*0880*/ 	.word	0x000001d0
        /*0884*/ 	.short	0x010a
        /*0886*/ 	.byte	0xff
	.zero		1


	//   ....[122]....
        /*0888*/ 	.word	0x000043c0
        /*088c*/ 	.word	0x00000003
        /*0890*/ 	.word	0x00000000
        /*0894*/ 	.short	0x0101
        /*0896*/ 	.byte	0xff
	.zero		1


	//   ....[123]....
        /*0898*/ 	.word	0x000043d0
        /*089c*/ 	.word	0x000000ff
        /*08a0*/ 	.word	0x00000000
        /*08a4*/ 	.short	0x010a
        /*08a6*/ 	.byte	0x04
	.zero		1


	//   ....[124]....
        /*08a8*/ 	.word	0x00004450
        /*08ac*/ 	.word	0x000000ff
        /*08b0*/ 	.word	0x00000210
        /*08b4*/ 	.short	0x010a
        /*08b6*/ 	.byte	0x17
	.zero		1


	//   ....[125]....
        /*08b8*/ 	.word	0x00004530
        /*08bc*/ 	.word	0x000000ff
        /*08c0*/ 	.word	0x00000000
        /*08c4*/ 	.short	0x010a
        /*08c6*/ 	.byte	0x05
	.zero		1


	//   ....[126]....
        /*08c8*/ 	.word	0x00004670
        /*08cc*/ 	.word	0x000000ff
        /*08d0*/ 	.word	0x00000000
        /*08d4*/ 	.short	0x010a
        /*08d6*/ 	.byte	0x04
	.zero		1


	//   ....[127]....
        /*08d8*/ 	.word	0x00004860
        /*08dc*/ 	.word	0x000000ff
        /*08e0*/ 	.word	0x00000000
        /*08e4*/ 	.short	0x010a
        /*08e6*/ 	.byte	0x04
	.zero		1


	//   ....[128]....
        /*08e8*/ 	.word	0x000048f0
        /*08ec*/ 	.word	0x000000ff
        /*08f0*/ 	.word	0x00000000
        /*08f4*/ 	.short	0x010a
        /*08f6*/ 	.byte	0x05
	.zero		1


	//   ....[129]....
        /*08f8*/ 	.word	0x00004980
        /*08fc*/ 	.word	0x000000ff
        /*0900*/ 	.word	0x00000000
        /*0904*/ 	.short	0x010a
        /*0906*/ 	.byte	0x05
	.zero		1


	//   ....[130]....
        /*0908*/ 	.word	0x00004a10
        /*090c*/ 	.word	0x000000ff
        /*0910*/ 	.word	0x00000000
        /*0914*/ 	.short	0x010a
        /*0916*/ 	.byte	0x04
	.zero		1


	//   ....[131]....
        /*0918*/ 	.word	0x00004eb0
        /*091c*/ 	.word	0x00000007
        /*0920*/ 	.word	0x000001d0
        /*0924*/ 	.short	0x010a
        /*0926*/ 	.byte	0xff
	.zero		1


	//   ....[132]....
        /*0928*/ 	.word	0x00005020
        /*092c*/ 	.word	0x00000000
        /*0930*/ 	.word	0x00000000
        /*0934*/ 	.short	0x0101
        /*0936*/ 	.byte	0xff
	.zero		1


	//   ....[133]....
        /*0938*/ 	.word	0x00005490
        /*093c*/ 	.word	0x000000ff
        /*0940*/ 	.word	0x000001c8
        /*0944*/ 	.short	0x010a
        /*0946*/ 	.byte	0x11
	.zero		1


	//   ....[134]....
        /*0948*/ 	.word	0x00005610
        /*094c*/ 	.word	0x000000ff
        /*0950*/ 	.word	0x000001b8
        /*0954*/ 	.short	0x010a
        /*0956*/ 	.byte	0x11
	.zero		1


	//   ....[135]....
        /*0958*/ 	.word	0x00005820
        /*095c*/ 	.word	0x000000ff
        /*0960*/ 	.word	0x000001b0
        /*0964*/ 	.short	0x010b
        /*0966*/ 	.byte	0x11
	.zero		1


	//   ....[136]....
        /*0968*/ 	.word	0x00005830
        /*096c*/ 	.word	0x000000ff
        /*0970*/ 	.word	0x00000000
        /*0974*/ 	.short	0x0101
        /*0976*/ 	.byte	0x30
	.zero		1


	//   ....[137]....
        /*0978*/ 	.word	0x00005870
        /*097c*/ 	.word	0x00000000
        /*0980*/ 	.word	0x000001b8
        /*0984*/ 	.short	0x010a
        /*0986*/ 	.byte	0xff
	.zero		1


	//   ....[138]....
        /*0988*/ 	.word	0x00005bb0
        /*098c*/ 	.word	0x00000003
        /*0990*/ 	.word	0x000001d0
        /*0994*/ 	.short	0x010a
        /*0996*/ 	.byte	0xff
	.zero		1


	//   ....[139]....
        /*0998*/ 	.word	0x00005d30
        /*099c*/ 	.word	0x00000000
        /*09a0*/ 	.word	0x00000000
        /*09a4*/ 	.short	0x0101
        /*09a6*/ 	.byte	0xff
	.zero		1


	//   ....[140]....
        /*09a8*/ 	.word	0x00006790
        /*09ac*/ 	.word	0x000000ff
        /*09b0*/ 	.word	0x000001b0
        /*09b4*/ 	.short	0x010a
        /*09b6*/ 	.byte	0x2c
	.zero		1


	//   ....[141]....
        /*09b8*/ 	.word	0x000067a0
        /*09bc*/ 	.word	0x00000016
        /*09c0*/ 	.word	0x000001f0
        /*09c4*/ 	.short	0x010a
        /*09c6*/ 	.byte	0xff
	.zero		1


	//   ....[142]....
        /*09c8*/ 	.word	0x00006950
        /*09cc*/ 	.word	0x000000ff
        /*09d0*/ 	.word	0x000001b0
        /*09d4*/ 	.short	0x010a
        /*09d6*/ 	.byte	0x2c
	.zero		1


	//   ....[143]....
        /*09d8*/ 	.word	0x00006a30
        /*09dc*/ 	.word	0x000000ff
        /*09e0*/ 	.word	0x00000000
        /*09e4*/ 	.short	0x0101
        /*09e6*/ 	.byte	0x04
	.zero		1


	//   ....[144]....
        /*09e8*/ 	.word	0x00006a90
        /*09ec*/ 	.word	0x00000016
        /*09f0*/ 	.word	0x000001f0
        /*09f4*/ 	.short	0x010a
        /*09f6*/ 	.byte	0xff
	.zero		1


	//   ....[145]....
        /*09f8*/ 	.word	0x00006e00
        /*09fc*/ 	.word	0x000000ff
        /*0a00*/ 	.word	0x00000000
        /*0a04*/ 	.short	0x0101
        /*0a06*/ 	.byte	0x04
	.zero		1


	//   ....[146]....
        /*0a08*/ 	.word	0x000076e0
        /*0a0c*/ 	.word	0x00000000
        /*0a10*/ 	.word	0x00000240
        /*0a14*/ 	.short	0x010a
        /*0a16*/ 	.byte	0xff
	.zero		1


	//   ....[147]....
        /*0a18*/ 	.word	0x00007740
        /*0a1c*/ 	.word	0x00000000
        /*0a20*/ 	.word	0x000000d8
        /*0a24*/ 	.short	0x010a
        /*0a26*/ 	.byte	0xff
	.zero		1


	//   ....[148]....
        /*0a28*/ 	.word	0x000077a0
        /*0a2c*/ 	.word	0x00000000
        /*0a30*/ 	.word	0x000000d8
        /*0a34*/ 	.short	0x010a
        /*0a36*/ 	.byte	0xff
	.zero		1


	//   ....[149]....
        /*0a38*/ 	.word	0x000077f0
        /*0a3c*/ 	.word	0x00000003
        /*0a40*/ 	.word	0x000001d0
        /*0a44*/ 	.short	0x010a
        /*0a46*/ 	.byte	0xff
	.zero		1


	//   ....[150]....
        /*0a48*/ 	.word	0x00007850
        /*0a4c*/ 	.word	0x00000000
        /*0a50*/ 	.word	0x00000000
        /*0a54*/ 	.short	0x010a
        /*0a56*/ 	.byte	0xff
	.zero		1


	//   ....[151]....
        /*0a58*/ 	.word	0x000078b0
        /*0a5c*/ 	.word	0x00000000
        /*0a60*/ 	.word	0x00000000
        /*0a64*/ 	.short	0x010a
        /*0a66*/ 	.byte	0xff
	.zero		1


	//   ....[152]....
        /*0a68*/ 	.word	0x00007910
        /*0a6c*/ 	.word	0x00000000
        /*0a70*/ 	.word	0x00000000
        /*0a74*/ 	.short	0x010a
        /*0a76*/ 	.byte	0xff
	.zero		1


	//   ....[153]....
        /*0a78*/ 	.word	0x00007970
        /*0a7c*/ 	.word	0x00000000
        /*0a80*/ 	.word	0x00000000
        /*0a84*/ 	.short	0x010a
        /*0a86*/ 	.byte	0xff
	.zero		1


	//   ....[154]....
        /*0a88*/ 	.word	0x000079d0
        /*0a8c*/ 	.word	0x00000000
        /*0a90*/ 	.word	0x00000000
        /*0a94*/ 	.short	0x010a
        /*0a96*/ 	.byte	0xff
	.zero		1


	//   ....[155]....
        /*0a98*/ 	.word	0x00007a30
        /*0a9c*/ 	.word	0x00000000
        /*0aa0*/ 	.word	0x00000000
        /*0aa4*/ 	.short	0x010a
        /*0aa6*/ 	.byte	0xff
	.zero		1


	//   ....[156]....
        /*0aa8*/ 	.word	0x00007a90
        /*0aac*/ 	.word	0x00000000
        /*0ab0*/ 	.word	0x00000000
        /*0ab4*/ 	.short	0x010a
        /*0ab6*/ 	.byte	0xff
	.zero		1


	//   ....[157]....
        /*0ab8*/ 	.word	0x00007af0
        /*0abc*/ 	.word	0x00000000
        /*0ac0*/ 	.word	0x00000000
        /*0ac4*/ 	.short	0x010a
        /*0ac6*/ 	.byte	0xff
	.zero		1


	//   ....[158]....
        /*0ac8*/ 	.word	0x00007b50
        /*0acc*/ 	.word	0x00000000
        /*0ad0*/ 	.word	0x00000000
        /*0ad4*/ 	.short	0x010a
        /*0ad6*/ 	.byte	0xff
	.zero		1


	//   ....[159]....
        /*0ad8*/ 	.word	0x00007bb0
        /*0adc*/ 	.word	0x00000000
        /*0ae0*/ 	.word	0x00000000
        /*0ae4*/ 	.short	0x010a
        /*0ae6*/ 	.byte	0xff
	.zero		1


	//   ....[160]....
        /*0ae8*/ 	.word	0x00007c10
        /*0aec*/ 	.word	0x00000000
        /*0af0*/ 	.word	0x00000000
        /*0af4*/ 	.short	0x010a
        /*0af6*/ 	.byte	0xff
	.zero		1


	//   ....[161]....
        /*0af8*/ 	.word	0x00007c70
        /*0afc*/ 	.word	0x00000000
        /*0b00*/ 	.word	0x00000000
        /*0b04*/ 	.short	0x010a
        /*0b06*/ 	.byte	0xff
	.zero		1


	//   ....[162]....
        /*0b08*/ 	.word	0x00007cd0
        /*0b0c*/ 	.word	0x00000000
        /*0b10*/ 	.word	0x00000000
        /*0b14*/ 	.short	0x010a
        /*0b16*/ 	.byte	0xff
	.zero		1


	//   ....[163]....
        /*0b18*/ 	.word	0x00007d30
        /*0b1c*/ 	.word	0x00000000
        /*0b20*/ 	.word	0x00000000
        /*0b24*/ 	.short	0x010a
        /*0b26*/ 	.byte	0xff
	.zero		1


	//   ....[164]....
        /*0b28*/ 	.word	0x00007d90
        /*0b2c*/ 	.word	0x00000000
        /*0b30*/ 	.word	0x00000000
        /*0b34*/ 	.short	0x010a
        /*0b36*/ 	.byte	0xff
	.zero		1


	//   ....[165]....
        /*0b38*/ 	.word	0x00007df0
        /*0b3c*/ 	.word	0x00000000
        /*0b40*/ 	.word	0x00000000
        /*0b44*/ 	.short	0x010a
        /*0b46*/ 	.byte	0xff
	.zero		1


	//   ....[166]....
        /*0b48*/ 	.word	0x00007e50
        /*0b4c*/ 	.word	0x00000000
        /*0b50*/ 	.word	0x00000000
        /*0b54*/ 	.short	0x010a
        /*0b56*/ 	.byte	0xff
	.zero		1


	//   ....[167]....
        /*0b58*/ 	.word	0x00007eb0
        /*0b5c*/ 	.word	0x00000000
        /*0b60*/ 	.word	0x00000000
        /*0b64*/ 	.short	0x010a
        /*0b66*/ 	.byte	0xff
	.zero		1


	//   ....[168]....
        /*0b68*/ 	.word	0x00007f10
        /*0b6c*/ 	.word	0x00000000
        /*0b70*/ 	.word	0x00000000
        /*0b74*/ 	.short	0x010a
        /*0b76*/ 	.byte	0xff
	.zero		1


	//   ....[169]....
        /*0b78*/ 	.word	0x00007f70
        /*0b7c*/ 	.word	0x00000000
        /*0b80*/ 	.word	0x00000000
        /*0b84*/ 	.short	0x010a
        /*0b86*/ 	.byte	0xff
	.zero		1


	//   ....[170]....
        /*0b88*/ 	.word	0x00007fd0
        /*0b8c*/ 	.word	0x00000000
        /*0b90*/ 	.word	0x00000000
        /*0b94*/ 	.short	0x010a
        /*0b96*/ 	.byte	0xff
	.zero		1


	//   ....[171]....
        /*0b98*/ 	.word	0x00008030
        /*0b9c*/ 	.word	0x00000000
        /*0ba0*/ 	.word	0x00000000
        /*0ba4*/ 	.short	0x010a
        /*0ba6*/ 	.byte	0xff
	.zero		1


	//   ....[172]....
        /*0ba8*/ 	.word	0x00008090
        /*0bac*/ 	.word	0x00000000
        /*0bb0*/ 	.word	0x00000000
        /*0bb4*/ 	.short	0x010a
        /*0bb6*/ 	.byte	0xff
	.zero		1


	//   ....[173]....
        /*0bb8*/ 	.word	0x000080f0
        /*0bbc*/ 	.word	0x00000000
        /*0bc0*/ 	.word	0x00000000
        /*0bc4*/ 	.short	0x010a
        /*0bc6*/ 	.byte	0xff
	.zero		1


	//   ....[174]....
        /*0bc8*/ 	.word	0x00008150
        /*0bcc*/ 	.word	0x00000000
        /*0bd0*/ 	.word	0x00000000
        /*0bd4*/ 	.short	0x010a
        /*0bd6*/ 	.byte	0xff
	.zero		1


	//   ....[175]....
        /*0bd8*/ 	.word	0x000081b0
        /*0bdc*/ 	.word	0x00000000
        /*0be0*/ 	.word	0x00000000
        /*0be4*/ 	.short	0x010a
        /*0be6*/ 	.byte	0xff
	.zero		1


	//   ....[176]....
        /*0be8*/ 	.word	0x00008200
        /*0bec*/ 	.word	0x00000002
        /*0bf0*/ 	.word	0x00000230
        /*0bf4*/ 	.short	0x010a
        /*0bf6*/ 	.byte	0xff
	.zero		1


	//   ....[177]....
        /*0bf8*/ 	.word	0x00008260
        /*0bfc*/ 	.word	0x00000002
        /*0c00*/ 	.word	0x000001e0
        /*0c04*/ 	.short	0x010a
        /*0c06*/ 	.byte	0xff
	.zero		1


	//   ....[178]....
        /*0c08*/ 	.word	0x000082b0
        /*0c0c*/ 	.word	0x00000002
        /*0c10*/ 	.word	0x000001d0
        /*0c14*/ 	.short	0x010a
        /*0c16*/ 	.byte	0xff
	.zero		1


	//   ....[179]....
        /*0c18*/ 	.word	0x00008310
        /*0c1c*/ 	.word	0x00000000
        /*0c20*/ 	.word	0x000001e0
        /*0c24*/ 	.short	0x010a
        /*0c26*/ 	.byte	0xff
	.zero		1


	//   ....[180]....
        /*0c28*/ 	.word	0x00008360
        /*0c2c*/ 	.word	0x00000000
        /*0c30*/ 	.word	0x000001d0
        /*0c34*/ 	.short	0x010a
        /*0c36*/ 	.byte	0xff
	.zero		1


	//   ....[181]....
        /*0c38*/ 	.word	0x000083c0
        /*0c3c*/ 	.word	0x00000002
        /*0c40*/ 	.word	0x00000210
        /*0c44*/ 	.short	0x010a
        /*0c46*/ 	.byte	0xff
	.zero		1


	//   ....[182]....
        /*0c48*/ 	.word	0x00008420
        /*0c4c*/ 	.word	0x00000000
        /*0c50*/ 	.word	0x00000000
        /*0c54*/ 	.short	0x010a
        /*0c56*/ 	.byte	0xff
	.zero		1


	//   ....[183]....
        /*0c58*/ 	.word	0x00008480
        /*0c5c*/ 	.word	0x00000000
        /*0c60*/ 	.word	0x00000000
        /*0c64*/ 	.short	0x010a
        /*0c66*/ 	.byte	0xff
	.zero		1


	//   ....[184]....
        /*0c68*/ 	.word	0x000084e0
        /*0c6c*/ 	.word	0x00000000
        /*0c70*/ 	.word	0x00000000
        /*0c74*/ 	.short	0x010a
        /*0c76*/ 	.byte	0xff
	.zero		1


	//   ....[185]....
        /*0c78*/ 	.word	0x00008540
        /*0c7c*/ 	.word	0x00000000
        /*0c80*/ 	.word	0x00000000
        /*0c84*/ 	.short	0x010a
        /*0c86*/ 	.byte	0xff
	.zero		1


	//   ....[186]....
        /*0c88*/ 	.word	0x000085a0
        /*0c8c*/ 	.word	0x00000000
        /*0c90*/ 	.word	0x00000000
        /*0c94*/ 	.short	0x010a
        /*0c96*/ 	.byte	0xff
	.zero		1


	//   ....[187]....
        /*0c98*/ 	.word	0x000085f0
        /*0c9c*/ 	.word	0x00000007
        /*0ca0*/ 	.word	0x000001d0
        /*0ca4*/ 	.short	0x010a
        /*0ca6*/ 	.byte	0xff
	.zero		1


	//   ....[188]....
        /*0ca8*/ 	.word	0x00008650
        /*0cac*/ 	.word	0x00000000
        /*0cb0*/ 	.word	0x000001c8
        /*0cb4*/ 	.short	0x010a
        /*0cb6*/ 	.byte	0xff
	.zero		1


	//   ....[189]....
        /*0cb8*/ 	.word	0x000086b0
        /*0cbc*/ 	.word	0x00000000
        /*0cc0*/ 	.word	0x000001b8
        /*0cc4*/ 	.short	0x010a
        /*0cc6*/ 	.byte	0xff
	.zero		1


	//   ....[190]....
        /*0cc8*/ 	.word	0x00008700
        /*0ccc*/ 	.word	0x00000003
        /*0cd0*/ 	.word	0x000001d0
        /*0cd4*/ 	.short	0x010a
        /*0cd6*/ 	.byte	0xff
	.zero		1


	//   ....[191]....
        /*0cd8*/ 	.word	0x00008760
        /*0cdc*/ 	.word	0x00000000
        /*0ce0*/ 	.word	0x000001b0
        /*0ce4*/ 	.short	0x010a
        /*0ce6*/ 	.byte	0xff
	.zero		1


	//   ....[192]....
        /*0ce8*/ 	.word	0x000087b0
        /*0cec*/ 	.word	0x00000016
        /*0cf0*/ 	.word	0x000001f0
        /*0cf4*/ 	.short	0x010a
        /*0cf6*/ 	.byte	0xff
	.zero		1


	//----- nvinfo : EIATTR_NUM_MBARRIERS
	.align		4
.L_47:
        /*0cf8*/ 	.byte	0x03, 0x38
        /*0cfa*/ 	.short	0x004a


	//----- nvinfo : EIATTR_EXIT_INSTR_OFFSETS
	.align		4
        /*0cfc*/ 	.byte	0x04, 0x1c
        /*0cfe*/ 	.short	(.L_49 - .L_48)


	//   ....[0]....
.L_48:
        /*0d00*/ 	.word	0x00003890


	//   ....[1]....
        /*0d04*/ 	.word	0x00003d80


	//   ....[2]....
        /*0d08*/ 	.word	0x00003de0


	//   ....[3]....
        /*0d0c*/ 	.word	0x00004c70


	//   ....[4]....
        /*0d10*/ 	.word	0x000058a0


	//   ....[5]....
        /*0d14*/ 	.word	0x000058e0


	//   ....[6]....
        /*0d18*/ 	.word	0x000076d0


	//----- nvinfo : EIATTR_MAX_THREADS
	.align		4
.L_49:
        /*0d1c*/ 	.byte	0x04, 0x05
        /*0d1e*/ 	.short	(.L_51 - .L_50)
.L_50:
        /*0d20*/ 	.word	0x00000100
        /*0d24*/ 	.word	0x00000001
        /*0d28*/ 	.word	0x00000001


	//----- nvinfo : EIATTR_CRS_STACK_SIZE
	.align		4
.L_51:
        /*0d2c*/ 	.byte	0x04, 0x1e
        /*0d2e*/ 	.short	(.L_53 - .L_52)
.L_52:
        /*0d30*/ 	.word	0x00000000


	//----- nvinfo : EIATTR_CBANK_PARAM_SIZE
	.align		4
.L_53:
        /*0d34*/ 	.byte	0x03, 0x19
        /*0d36*/ 	.short	0x0800


	//----- nvinfo : EIATTR_PARAM_CBANK
	.align		4
        /*0d38*/ 	.byte	0x04, 0x0a
        /*0d3a*/ 	.short	(.L_55 - .L_54)
	.align		4
.L_54:
        /*0d3c*/ 	.word	index@(.nv.constant0._ZN7cutlass13device_kernelINS_4gemm6kernel13GemmUniversalIN4cute5tupleIJiiiiEEENS1_10collective13CollectiveMmaINS1_35MainloopSm100TmaUmmaWarpSpecializedILi27ELi2ELi4ENS5_IJNS4_1CILi1EEENSA_ILi2EEESB_EEEEENS5_IJNSA_ILi64EEESF_SF_EEENS_12float_e4m3_tENS5_IJlSB_lEEESH_SI_NS4_8TiledMMAINS4_8MMA_AtomIJNS4_10MMA_TraitsINS4_19SM100_MMA_F8F6F4_SSEJSH_SH_fSF_SF_NS4_17integral_constantINS4_4UMMA5MajorELSP_0EEESQ_NSN_INSO_7ScaleInELSR_0EEESS_EEEEEENS4_6LayoutINS5_IJSB_SB_SB_EEENS5_IJNSA_ILi0EEESX_SX_EEEEENS5_IJNS4_10UnderscoreES10_S10_EEEEENS4_23SM90_TMA_LOAD_MULTICASTENS4_14ComposedLayoutINS4_7SwizzleILi2ELi4ELi3EEENS4_18smem_ptr_flag_bitsILi8EEENSV_INS5_IJNSA_ILi8EEESF_EEENS5_IJSF_SB_EEEEEEEvNS4_8identityENS4_13SM90_TMA_LOADES1D_vS1E_EENS_8epilogue10collective18CollectiveEpilogueINS1H_23Sm100TmaWarpSpecializedILi1ELi1ELi32ELb0ELb0EEEJSG_NS5_IJNSV_ISF_SB_EES1M_EEESH_SI_SH_SI_NS1H_6fusion15FusionCallbacksIS1L_NS1O_17LinearCombinationISH_fSH_fLNS_15FloatRoundStyleE2EEESG_S1N_JEEENS4_5SM1004TMEM4LOAD26SM100_TMEM_LOAD_16dp32b32xES1F_S1D_NS4_39AutoVectorizingCopyWithAssumedAlignmentILi128EEENS4_14SM90_TMA_STOREES1D_S1Z_S1Z_EEEvvEEEEvNT_6ParamsE)
        /*0d40*/ 	.short	0x0380
        /*0d42*/ 	.short	0x0800


	//----- nvinfo : EIATTR_SW_WAR
	.align		4
.L_55:
        /*0d44*/ 	.byte	0x04, 0x36
        /*0d46*/ 	.short	(.L_57 - .L_56)
.L_56:
        /*0d48*/ 	.word	0x00000008
.L_57:


//--------------------- .nv.callgraph             --------------------------
	.section	.nv.callgraph,"",@"SHT_CUDA_CALLGRAPH"
	.align	4
	.sectionentsize	8
	.align		4
        /*0000*/ 	.word	0x00000000
	.align		4
        /*0004*/ 	.word	0xffffffff
	.align		4
        /*0008*/ 	.word	index@(_ZN7cutlass13device_kernelINS_4gemm6kernel13GemmUniversalIN4cute5tupleIJiiiiEEENS1_10collective13CollectiveMmaINS1_35MainloopSm100TmaUmmaWarpSpecializedILi27ELi2ELi4ENS5_IJNS4_1CILi1EEENSA_ILi2EEESB_EEEEENS5_IJNSA_ILi64EEESF_SF_EEENS_12float_e4m3_tENS5_IJlSB_lEEESH_SI_NS4_8TiledMMAINS4_8MMA_AtomIJNS4_10MMA_TraitsINS4_19SM100_MMA_F8F6F4_SSEJSH_SH_fSF_SF_NS4_17integral_constantINS4_4UMMA5MajorELSP_0EEESQ_NSN_INSO_7ScaleInELSR_0EEESS_EEEEEENS4_6LayoutINS5_IJSB_SB_SB_EEENS5_IJNSA_ILi0EEESX_SX_EEEEENS5_IJNS4_10UnderscoreES10_S10_EEEEENS4_23SM90_TMA_LOAD_MULTICASTENS4_14ComposedLayoutINS4_7SwizzleILi2ELi4ELi3EEENS4_18smem_ptr_flag_bitsILi8EEENSV_INS5_IJNSA_ILi8EEESF_EEENS5_IJSF_SB_EEEEEEEvNS4_8identityENS4_13SM90_TMA_LOADES1D_vS1E_EENS_8epilogue10collective18CollectiveEpilogueINS1H_23Sm100TmaWarpSpecializedILi1ELi1ELi32ELb0ELb0EEEJSG_NS5_IJNSV_ISF_SB_EES1M_EEESH_SI_SH_SI_NS1H_6fusion15FusionCallbacksIS1L_NS1O_17LinearCombinationISH_fSH_fLNS_15FloatRoundStyleE2EEESG_S1N_JEEENS4_5SM1004TMEM4LOAD26SM100_TMEM_LOAD_16dp32b32xES1F_S1D_NS4_39AutoVectorizingCopyWithAssumedAlignmentILi128EEENS4_14SM90_TMA_STOREES1D_S1Z_S1Z_EEEvvEEEEvNT_6ParamsE)
	.align		4
        /*000c*/ 	.word	index@(__assertfail)
	.align		4
        /*0010*/ 	.word	0x00000000
	.align		4
        /*0014*/ 	.word	0xfffffffe
	.align		4
        /*0018*/ 	.word	0x00000000
	.align		4
        /*001c*/ 	.word	0xfffffffd
	.align		4
        /*0020*/ 	.word	0x00000000
	.align		4
        /*0024*/ 	.word	0xfffffffc


//--------------------- .nv.constant4             --------------------------
	.section	.nv.constant4,"a",@progbits
	.align	8
	.align		8
.nv.constant4:
        /*0000*/ 	.dword	__assertfail
	.align		8
        /*0008*/ 	.dword	__unnamed_1
	.align		8
        /*0010*/ 	.dword	__unnamed_2
	.align		8
        /*0018*/ 	.dword	_ZN40_INTERNAL_f430fc48_4_k_cu_56cb938e_306064cuda3std3__45__cpo5beginE
	.align		8
        /*0020*/ 	.dword	_ZN40_INTERNAL_f430fc48_4_k_cu_56cb938e_306064cuda3std3__45__cpo3endE
	.align		8
        /*0028*/ 	.dword	_ZN40_INTERNAL_f430fc48_4_k_cu_56cb938e_306064cuda3std3__45__cpo6cbeginE
	.align		8
        /*0030*/ 	.dword	_ZN40_INTERNAL_f430fc48_4_k_cu_56cb938e_306064cuda3std3__45__cpo4cendE
	.align		8
        /*0038*/ 	.dword	_ZN40_INTERNAL_f430fc48_4_k_cu_56cb938e_306064cuda3std3__442_GLOBAL__N__f430fc48_4_k_cu_56cb938e_306066ignoreE
	.align		8
        /*0040*/ 	.dword	_ZN40_INTERNAL_f430fc48_4_k_cu_56cb938e_306064cuda3std3__419piecewise_constructE
	.align		8
        /*0048*/ 	.dword	_ZN40_INTERNAL_f430fc48_4_k_cu_56cb938e_306064cuda3std3__48in_placeE
	.align		8
        /*0050*/ 	.dword	_ZN40_INTERNAL_f430fc48_4_k_cu_56cb938e_306064cuda3std6ranges3__45__cpo4swapE
	.align		8
        /*0058*/ 	.dword	_ZN40_INTERNAL_f430fc48_4_k_cu_56cb938e_306064cuda3std6ranges3__45__cpo9iter_moveE
	.align		8
        /*0060*/ 	.dword	_ZN40_INTERNAL_f430fc48_4_k_cu_56cb938e_306064cute7productE
	.align		8
        /*0068*/ 	.dword	_ZN40_INTERNAL_f430fc48_4_k_cu_56cb938e_306064cute1_E
	.align		8
        /*0070*/ 	.dword	$str$25
	.align		8
        /*0078*/ 	.dword	$str$26
	.align		8
        /*0080*/ 	.dword	$str$27
	.align		8
        /*0088*/ 	.dword	$str$28


//--------------------- .text._ZN7cutlass13device_kernelINS_4gemm6kernel13GemmUniversalIN4cute5tupleIJiiiiEEENS1_10collective13CollectiveMmaINS1_35MainloopSm100TmaUmmaWarpSpecializedILi27ELi2ELi4ENS5_IJNS4_1CILi1EEENSA_ILi2EEESB_EEEEENS5_IJNSA_ILi64EEESF_SF_EEENS_12float_e4m3_tENS5_IJlSB_lEEESH_SI_NS4_8TiledMMAINS4_8MMA_AtomIJNS4_10MMA_TraitsINS4_19SM100_MMA_F8F6F4_SSEJSH_SH_fSF_SF_NS4_17integral_constantINS4_4UMMA5MajorELSP_0EEESQ_NSN_INSO_7ScaleInELSR_0EEESS_EEEEEENS4_6LayoutINS5_IJSB_SB_SB_EEENS5_IJNSA_ILi0EEESX_SX_EEEEENS5_IJNS4_10UnderscoreES10_S10_EEEEENS4_23SM90_TMA_LOAD_MULTICASTENS4_14ComposedLayoutINS4_7SwizzleILi2ELi4ELi3EEENS4_18smem_ptr_flag_bitsILi8EEENSV_INS5_IJNSA_ILi8EEESF_EEENS5_IJSF_SB_EEEEEEEvNS4_8identityENS4_13SM90_TMA_LOADES1D_vS1E_EENS_8epilogue10collective18CollectiveEpilogueINS1H_23Sm100TmaWarpSpecializedILi1ELi1ELi32ELb0ELb0EEEJSG_NS5_IJNSV_ISF_SB_EES1M_EEESH_SI_SH_SI_NS1H_6fusion15FusionCallbacksIS1L_NS1O_17LinearCombinationISH_fSH_fLNS_15FloatRoundStyleE2EEESG_S1N_JEEENS4_5SM1004TMEM4LOAD26SM100_TMEM_LOAD_16dp32b32xES1F_S1D_NS4_39AutoVectorizingCopyWithAssumedAlignmentILi128EEENS4_14SM90_TMA_STOREES1D_S1Z_S1Z_EEEvvEEEEvNT_6ParamsE --------------------------
	.section	.text._ZN7cutlass13device_kernelINS_4gemm6kernel13GemmUniversalIN4cute5tupleIJiiiiEEENS1_10collective13CollectiveMmaINS1_35MainloopSm100TmaUmmaWarpSpecializedILi27ELi2ELi4ENS5_IJNS4_1CILi1EEENSA_ILi2EEESB_EEEEENS5_IJNSA_ILi64EEESF_SF_EEENS_12float_e4m3_tENS5_IJlSB_lEEESH_SI_NS4_8TiledMMAINS4_8MMA_AtomIJNS4_10MMA_TraitsINS4_19SM100_MMA_F8F6F4_SSEJSH_SH_fSF_SF_NS4_17integral_constantINS4_4UMMA5MajorELSP_0EEESQ_NSN_INSO_7ScaleInELSR_0EEESS_EEEEEENS4_6LayoutINS5_IJSB_SB_SB_EEENS5_IJNSA_ILi0EEESX_SX_EEEEENS5_IJNS4_10UnderscoreES10_S10_EEEEENS4_23SM90_TMA_LOAD_MULTICASTENS4_14ComposedLayoutINS4_7SwizzleILi2ELi4ELi3EEENS4_18smem_ptr_flag_bitsILi8EEENSV_INS5_IJNSA_ILi8EEESF_EEENS5_IJSF_SB_EEEEEEEvNS4_8identityENS4_13SM90_TMA_LOADES1D_vS1E_EENS_8epilogue10collective18CollectiveEpilogueINS1H_23Sm100TmaWarpSpecializedILi1ELi1ELi32ELb0ELb0EEEJSG_NS5_IJNSV_ISF_SB_EES1M_EEESH_SI_SH_SI_NS1H_6fusion15FusionCallbacksIS1L_NS1O_17LinearCombinationISH_fSH_fLNS_15FloatRoundStyleE2EEESG_S1N_JEEENS4_5SM1004TMEM4LOAD26SM100_TMEM_LOAD_16dp32b32xES1F_S1D_NS4_39AutoVectorizingCopyWithAssumedAlignmentILi128EEENS4_14SM90_TMA_STOREES1D_S1Z_S1Z_EEEvvEEEEvNT_6ParamsE,"ax",@progbits
	.align	128
.text._ZN7cutlass13device_kernelINS_4gemm6kernel13GemmUniversalIN4cute5tupleIJiiiiEEENS1_10collective13CollectiveMmaINS1_35MainloopSm100TmaUmmaWarpSpecializedILi27ELi2ELi4ENS5_IJNS4_1CILi1EEENSA_ILi2EEESB_EEEEENS5_IJNSA_ILi64EEESF_SF_EEENS_12float_e4m3_tENS5_IJlSB_lEEESH_SI_NS4_8TiledMMAINS4_8MMA_AtomIJNS4_10MMA_TraitsINS4_19SM100_MMA_F8F6F4_SSEJSH_SH_fSF_SF_NS4_17integral_constantINS4_4UMMA5MajorELSP_0EEESQ_NSN_INSO_7ScaleInELSR_0EEESS_EEEEEENS4_6LayoutINS5_IJSB_SB_SB_EEENS5_IJNSA_ILi0EEESX_SX_EEEEENS5_IJNS4_10UnderscoreES10_S10_EEEEENS4_23SM90_TMA_LOAD_MULTICASTENS4_14ComposedLayoutINS4_7SwizzleILi2ELi4ELi3EEENS4_18smem_ptr_flag_bitsILi8EEENSV_INS5_IJNSA_ILi8EEESF_EEENS5_IJSF_SB_EEEEEEEvNS4_8identityENS4_13SM90_TMA_LOADES1D_vS1E_EENS_8epilogue10collective18CollectiveEpilogueINS1H_23Sm100TmaWarpSpecializedILi1ELi1ELi32ELb0ELb0EEEJSG_NS5_IJNSV_ISF_SB_EES1M_EEESH_SI_SH_SI_NS1H_6fusion15FusionCallbacksIS1L_NS1O_17LinearCombinationISH_fSH_fLNS_15FloatRoundStyleE2EEESG_S1N_JEEENS4_5SM1004TMEM4LOAD26SM100_TMEM_LOAD_16dp32b32xES1F_S1D_NS4_39AutoVectorizingCopyWithAssumedAlignmentILi128EEENS4_14SM90_TMA_STOREES1D_S1Z_S1Z_EEEvvEEEEvNT_6ParamsE:
        .type           _ZN7cutlass13device_kernelINS_4gemm6kernel13GemmUniversalIN4cute5tupleIJiiiiEEENS1_10collective13CollectiveMmaINS1_35MainloopSm100TmaUmmaWarpSpecializedILi27ELi2ELi4ENS5_IJNS4_1CILi1EEENSA_ILi2EEESB_EEEEENS5_IJNSA_ILi64EEESF_SF_EEENS_12float_e4m3_tENS5_IJlSB_lEEESH_SI_NS4_8TiledMMAINS4_8MMA_AtomIJNS4_10MMA_TraitsINS4_19SM100_MMA_F8F6F4_SSEJSH_SH_fSF_SF_NS4_17integral_constantINS4_4UMMA5MajorELSP_0EEESQ_NSN_INSO_7ScaleInELSR_0EEESS_EEEEEENS4_6LayoutINS5_IJSB_SB_SB_EEENS5_IJNSA_ILi0EEESX_SX_EEEEENS5_IJNS4_10UnderscoreES10_S10_EEEEENS4_23SM90_TMA_LOAD_MULTICASTENS4_14ComposedLayoutINS4_7SwizzleILi2ELi4ELi3EEENS4_18smem_ptr_flag_bitsILi8EEENSV_INS5_IJNSA_ILi8EEESF_EEENS5_IJSF_SB_EEEEEEEvNS4_8identityENS4_13SM90_TMA_LOADES1D_vS1E_EENS_8epilogue10collective18CollectiveEpilogueINS1H_23Sm100TmaWarpSpecializedILi1ELi1ELi32ELb0ELb0EEEJSG_NS5_IJNSV_ISF_SB_EES1M_EEESH_SI_SH_SI_NS1H_6fusion15FusionCallbacksIS1L_NS1O_17LinearCombinationISH_fSH_fLNS_15FloatRoundStyleE2EEESG_S1N_JEEENS4_5SM1004TMEM4LOAD26SM100_TMEM_LOAD_16dp32b32xES1F_S1D_NS4_39AutoVectorizingCopyWithAssumedAlignmentILi128EEENS4_14SM90_TMA_STOREES1D_S1Z_S1Z_EEEvvEEEEvNT_6ParamsE,@function
        .size           _ZN7cutlass13device_kernelINS_4gemm6kernel13GemmUniversalIN4cute5tupleIJiiiiEEENS1_10collective13CollectiveMmaINS1_35MainloopSm100TmaUmmaWarpSpecializedILi27ELi2ELi4ENS5_IJNS4_1CILi1EEENSA_ILi2EEESB_EEEEENS5_IJNSA_ILi64EEESF_SF_EEENS_12float_e4m3_tENS5_IJlSB_lEEESH_SI_NS4_8TiledMMAINS4_8MMA_AtomIJNS4_10MMA_TraitsINS4_19SM100_MMA_F8F6F4_SSEJSH_SH_fSF_SF_NS4_17integral_constantINS4_4UMMA5MajorELSP_0EEESQ_NSN_INSO_7ScaleInELSR_0EEESS_EEEEEENS4_6LayoutINS5_IJSB_SB_SB_EEENS5_IJNSA_ILi0EEESX_SX_EEEEENS5_IJNS4_10UnderscoreES10_S10_EEEEENS4_23SM90_TMA_LOAD_MULTICASTENS4_14ComposedLayoutINS4_7SwizzleILi2ELi4ELi3EEENS4_18smem_ptr_flag_bitsILi8EEENSV_INS5_IJNSA_ILi8EEESF_EEENS5_IJSF_SB_EEEEEEEvNS4_8identityENS4_13SM90_TMA_LOADES1D_vS1E_EENS_8epilogue10collective18CollectiveEpilogueINS1H_23Sm100TmaWarpSpecializedILi1ELi1ELi32ELb0ELb0EEEJSG_NS5_IJNSV_ISF_SB_EES1M_EEESH_SI_SH_SI_NS1H_6fusion15FusionCallbacksIS1L_NS1O_17LinearCombinationISH_fSH_fLNS_15FloatRoundStyleE2EEESG_S1N_JEEENS4_5SM1004TMEM4LOAD26SM100_TMEM_LOAD_16dp32b32xES1F_S1D_NS4_39AutoVectorizingCopyWithAssumedAlignmentILi128EEENS4_14SM90_TMA_STOREES1D_S1Z_S1Z_EEEvvEEEEvNT_6ParamsE,(.L_x_205 - _ZN7cutlass13device_kernelINS_4gemm6kernel13GemmUniversalIN4cute5tupleIJiiiiEEENS1_10collective13CollectiveMmaINS1_35MainloopSm100TmaUmmaWarpSpecializedILi27ELi2ELi4ENS5_IJNS4_1CILi1EEENSA_ILi2EEESB_EEEEENS5_IJNSA_ILi64EEESF_SF_EEENS_12float_e4m3_tENS5_IJlSB_lEEESH_SI_NS4_8TiledMMAINS4_8MMA_AtomIJNS4_10MMA_TraitsINS4_19SM100_MMA_F8F6F4_SSEJSH_SH_fSF_SF_NS4_17integral_constantINS4_4UMMA5MajorELSP_0EEESQ_NSN_INSO_7ScaleInELSR_0EEESS_EEEEEENS4_6LayoutINS5_IJSB_SB_SB_EEENS5_IJNSA_ILi0EEESX_SX_EEEEENS5_IJNS4_10UnderscoreES10_S10_EEEEENS4_23SM90_TMA_LOAD_MULTICASTENS4_14ComposedLayoutINS4_7SwizzleILi2ELi4ELi3EEENS4_18smem_ptr_flag_bitsILi8EEENSV_INS5_IJNSA_ILi8EEESF_EEENS5_IJSF_SB_EEEEEEEvNS4_8identityENS4_13SM90_TMA_LOADES1D_vS1E_EENS_8epilogue10collective18CollectiveEpilogueINS1H_23Sm100TmaWarpSpecializedILi1ELi1ELi32ELb0ELb0EEEJSG_NS5_IJNSV_ISF_SB_EES1M_EEESH_SI_SH_SI_NS1H_6fusion15FusionCallbacksIS1L_NS1O_17LinearCombinationISH_fSH_fLNS_15FloatRoundStyleE2EEESG_S1N_JEEENS4_5SM1004TMEM4LOAD26SM100_TMEM_LOAD_16dp32b32xES1F_S1D_NS4_39AutoVectorizingCopyWithAssumedAlignmentILi128EEENS4_14SM90_TMA_STOREES1D_S1Z_S1Z_EEEvvEEEEvNT_6ParamsE)
        .other          _ZN7cutlass13device_kernelINS_4gemm6kernel13GemmUniversalIN4cute5tupleIJiiiiEEENS1_10collective13CollectiveMmaINS1_35MainloopSm100TmaUmmaWarpSpecializedILi27ELi2ELi4ENS5_IJNS4_1CILi1EEENSA_ILi2EEESB_EEEEENS5_IJNSA_ILi64EEESF_SF_EEENS_12float_e4m3_tENS5_IJlSB_lEEESH_SI_NS4_8TiledMMAINS4_8MMA_AtomIJNS4_10MMA_TraitsINS4_19SM100_MMA_F8F6F4_SSEJSH_SH_fSF_SF_NS4_17integral_constantINS4_4UMMA5MajorELSP_0EEESQ_NSN_INSO_7ScaleInELSR_0EEESS_EEEEEENS4_6LayoutINS5_IJSB_SB_SB_EEENS5_IJNSA_ILi0EEESX_SX_EEEEENS5_IJNS4_10UnderscoreES10_S10_EEEEENS4_23SM90_TMA_LOAD_MULTICASTENS4_14ComposedLayoutINS4_7SwizzleILi2ELi4ELi3EEENS4_18smem_ptr_flag_bitsILi8EEENSV_INS5_IJNSA_ILi8EEESF_EEENS5_IJSF_SB_EEEEEEEvNS4_8identityENS4_13SM90_TMA_LOADES1D_vS1E_EENS_8epilogue10collective18CollectiveEpilogueINS1H_23Sm100TmaWarpSpecializedILi1ELi1ELi32ELb0ELb0EEEJSG_NS5_IJNSV_ISF_SB_EES1M_EEESH_SI_SH_SI_NS1H_6fusion15FusionCallbacksIS1L_NS1O_17LinearCombinationISH_fSH_fLNS_15FloatRoundStyleE2EEESG_S1N_JEEENS4_5SM1004TMEM4LOAD26SM100_TMEM_LOAD_16dp32b32xES1F_S1D_NS4_39AutoVectorizingCopyWithAssumedAlignmentILi128EEENS4_14SM90_TMA_STOREES1D_S1Z_S1Z_EEEvvEEEEvNT_6ParamsE,@"STO_CUDA_ENTRY STV_DEFAULT"
_ZN7cutlass13device_kernelINS_4gemm6kernel13GemmUniversalIN4cute5tupleIJiiiiEEENS1_10collective13CollectiveMmaINS1_35MainloopSm100TmaUmmaWarpSpecializedILi27ELi2ELi4ENS5_IJNS4_1CILi1EEENSA_ILi2EEESB_EEEEENS5_IJNSA_ILi64EEESF_SF_EEENS_12float_e4m3_tENS5_IJlSB_lEEESH_SI_NS4_8TiledMMAINS4_8MMA_AtomIJNS4_10MMA_TraitsINS4_19SM100_MMA_F8F6F4_SSEJSH_SH_fSF_SF_NS4_17integral_constantINS4_4UMMA5MajorELSP_0EEESQ_NSN_INSO_7ScaleInELSR_0EEESS_EEEEEENS4_6LayoutINS5_IJSB_SB_SB_EEENS5_IJNSA_ILi0EEESX_SX_EEEEENS5_IJNS4_10UnderscoreES10_S10_EEEEENS4_23SM90_TMA_LOAD_MULTICASTENS4_14ComposedLayoutINS4_7SwizzleILi2ELi4ELi3EEENS4_18smem_ptr_flag_bitsILi8EEENSV_INS5_IJNSA_ILi8EEESF_EEENS5_IJSF_SB_EEEEEEEvNS4_8identityENS4_13SM90_TMA_LOADES1D_vS1E_EENS_8epilogue10collective18CollectiveEpilogueINS1H_23Sm100TmaWarpSpecializedILi1ELi1ELi32ELb0ELb0EEEJSG_NS5_IJNSV_ISF_SB_EES1M_EEESH_SI_SH_SI_NS1H_6fusion15FusionCallbacksIS1L_NS1O_17LinearCombinationISH_fSH_fLNS_15FloatRoundStyleE2EEESG_S1N_JEEENS4_5SM1004TMEM4LOAD26SM100_TMEM_LOAD_16dp32b32xES1F_S1D_NS4_39AutoVectorizingCopyWithAssumedAlignmentILi128EEENS4_14SM90_TMA_STOREES1D_S1Z_S1Z_EEEvvEEEEvNT_6ParamsE:
[----:B------:R-:W1:Y:S01]  /*0000*/  LDC R1, c[0x0][0x37c] ;  /* 0x0000df00ff017b82 */ /* 0x000e620000000800 */
[----:B------:R-:W2:Y:S01]  /*0010*/  S2R R76, SR_TID.X ;  /* 0x00000000004c7919 */ /* 0x000ea20000002100 */
[----:B------:R-:W3:Y:S01]  /*0020*/  LDCU.64 UR8, c[0x0][0x890] ;  /* 0x00011200ff0877ac */ /* 0x000ee20008000a00 */
[----:B------:R-:W-:Y:S02]  /*0030*/  PRMT R79, RZ, 0x7610, R79 ;  /* 0x00007610ff4f7816 */ /* 0x000fe4000000004f */
[----:B------:R-:W-:Y:S01]  /*0040*/  ELECT P3, URZ, PT ;  /* 0x0000000000ff782f */ /* 0x000fe20003860000 */
[----:B---3--:R-:W-:-:S04]  /*0050*/  UISETP.NE.U32.AND UP0, UPT, UR8, URZ, UPT ;  /* 0x000000ff0800728c */ /* 0x008fc8000bf05070 */
[----:B------:R-:W-:Y:S01]  /*0060*/  UISETP.NE.AND.EX UP0, UPT, UR9, URZ, UPT, UP0 ;  /* 0x000000ff0900728c */ /* 0x000fe2000bf05300 */
[----:B--2---:R-:W-:-:S05]  /*0070*/  SHF.R.U32.HI R80, RZ, 0x5, R76 ;  /* 0x00000005ff507819 */ /* 0x004fca000001164c */
[----:B------:R-:W2:Y:S02]  /*0080*/  SHFL.IDX PT, R0, R80, RZ, 0x1f ;  /* 0x00001fff50007589 */ /* 0x000ea400000e0000 */
[----:B--2---:R-:W-:Y:S01]  /*0090*/  R2UR UR22, R0 ;  /* 0x00000000001672ca */ /* 0x004fe200000e0000 */
[----:B-1----:R-:W-:-:S14]  /*00a0*/  BRA.U UP0, `(.L_x_0) ;  /* 0x0000000100307547 */ /* 0x002fdc000b800000 */
[----:B------:R-:W1:Y:S02]  /*00b0*/  LDCU.64 UR4, c[0x0][0x888] ;  /* 0x00011100ff0477ac */ /* 0x000e640008000a00 */
[----:B-1----:R-:W-:-:S04]  /*00c0*/  UISETP.NE.U32.AND UP0, UPT, UR4, URZ, UPT ;  /* 0x000000ff0400728c */ /* 0x002fc8000bf05070 */
[----:B------:R-:W-:-:S09]  /*00d0*/  UISETP.NE.AND.EX UP0, UPT, UR5, URZ, UPT, UP0 ;  /* 0x000000ff0500728c */ /* 0x000fd2000bf05300 */
[----:B------:R-:W-:Y:S05]  /*00e0*/  BRA.U !UP0, `(.L_x_1) ;  /* 0x0000000108147547 */ /* 0x000fea000b800000 */
[----:B------:R-:W1:Y:S01]  /*00f0*/  LDC.64 R2, c[0x0][0x888] ;  /* 0x00022200ff027b82 */ /* 0x000e620000000a00 */
[----:B------:R-:W1:Y:S02]  /*0100*/  LDCU.64 UR4, c[0x0][0x358] ;  /* 0x00006b00ff0477ac */ /* 0x000e640008000a00 */
[----:B-1----:R1:W5:Y:S01]  /*0110*/  LDG.E R39, desc[UR4][R2.64] ;  /* 0x0000000402277981 */ /* 0x002362000c1e1900 */
[----:B------:R-:W-:Y:S01]  /*0120*/  HFMA2 R79, -RZ, RZ, 0, 5.9604644775390625e-08 ;  /* 0x00000001ff4f7431 */ /* 0x000fe200000001ff */
[----:B------:R-:W-:Y:S05]  /*0130*/  BRA `(.L_x_0) ;  /* 0x00000000000c7947 */ /* 0x000fea0003800000 */
.L_x_1:
[----:B------:R-:W1:Y:S01]  /*0140*/  LDCU UR4, c[0x0][0x880] ;  /* 0x00011000ff0477ac */ /* 0x000e620008000800 */
[----:B------:R-:W-:Y:S01]  /*0150*/  HFMA2 R79, -RZ, RZ, 0, 5.9604644775390625e-08 ;  /* 0x00000001ff4f7431 */ /* 0x000fe200000001ff */
[----:B-1----:R-:W-:-:S07]  /*0160*/  MOV R39, UR4 ;  /* 0x0000000400277c02 */ /* 0x002fce0008000f00 */
.L_x_0:
[----:B------:R-:W2:Y:S02]  /*0170*/  LDCU.64 UR4, c[0x0][0x8b0] ;  /* 0x00011600ff0477ac */ /* 0x000ea40008000a00 */
[----:B--2---:R-:W-:-:S04]  /*0180*/  UISETP.NE.U32.AND UP0, UPT, UR4, URZ, UPT ;  /* 0x000000ff0400728c */ /* 0x004fc8000bf05070 */
[----:B------:R-:W-:-:S09]  /*0190*/  UISETP.NE.AND.EX UP0, UPT, UR5, URZ, UPT, UP0 ;  /* 0x000000ff0500728c */ /* 0x000fd2000bf05300 */
[----:B------:R-:W-:Y:S05]  /*01a0*/  BRA.U UP0, `(.L_x_2) ;  /* 0x0000000100287547 */ /* 0x000fea000b800000 */
[----:B------:R-:W2:Y:S02]  /*01b0*/  LDCU.64 UR4, c[0x0][0x8a8] ;  /* 0x00011500ff0477ac */ /* 0x000ea40008000a00 */
[----:B--2---:R-:W-:-:S04]  /*01c0*/  UISETP.NE.U32.AND UP0, UPT, UR4, URZ, UPT ;  /* 0x000000ff0400728c */ /* 0x004fc8000bf05070 */
[----:B------:R-:W-:-:S09]  /*01d0*/  UISETP.NE.AND.EX UP0, UPT, UR5, URZ, UPT, UP0 ;  /* 0x000000ff0500728c */ /* 0x000fd2000bf05300 */
[----:B------:R-:W-:Y:S05]  /*01e0*/  BRA.U !UP0, `(.L_x_3) ;  /* 0x0000000108107547 */ /* 0x000fea000b800000 */
[----:B-1----:R-:W1:Y:S01]  /*01f0*/  LDC.64 R2, c[0x0][0x8a8] ;  /* 0x00022a00ff027b82 */ /* 0x002e620000000a00 */
[----:B------:R-:W1:Y:S02]  /*0200*/  LDCU.64 UR4, c[0x0][0x358] ;  /* 0x00006b00ff0477ac */ /* 0x000e640008000a00 */
[----:B-1----:R2:W5:Y:S01]  /*0210*/  LDG.E R38, desc[UR4][R2.64] ;  /* 0x0000000402267981 */ /* 0x002562000c1e1900 */
[----:B------:R-:W-:Y:S05]  /*0220*/  BRA `(.L_x_2) ;  /* 0x0000000000087947 */ /* 0x000fea0003800000 */
.L_x_3:
[----:B------:R-:W2:Y:S02]  /*0230*/  LDCU UR4, c[0x0][0x8a0] ;  /* 0x00011400ff0477ac */ /* 0x000ea40008000800 */
[----:B--2---:R-:W-:Y:S02]  /*0240*/  MOV R38, UR4 ;  /* 0x0000000400267c02 */ /* 0x004fe40008000f00 */
.L_x_2:
[----:B------:R-:W-:Y:S01]  /*0250*/  IMAD.U32 R0, RZ, RZ, UR22 ;  /* 0x00000016ff007e24 */ /* 0x000fe2000f8e00ff */
[----:B------:R-:W-:Y:S04]  /*0260*/  BSSY.RECONVERGENT B0, `(.L_x_4) ;  /* 0x000000c000007945 */ /* 0x000fe80003800200 */
[C---:B------:R-:W-:Y:S02]  /*0270*/  ISETP.NE.OR P1, PT, R0.reuse, 0x1, !P3 ;  /* 0x000000010000780c */ /* 0x040fe40005f25670 */
[----:B------:R-:W-:-:S11]  /*0280*/  ISETP.NE.OR P0, PT, R0, 0x3, !P3 ;  /* 0x000000030000780c */ /* 0x000fd60005f05670 */
[----:B------:R-:W-:Y:S05]  /*0290*/  @P1 BRA `(.L_x_5) ;  /* 0x0000000000201947 */ /* 0x000fea0003800000 */
[----:B------:R-:W3:Y:S02]  /*02a0*/  LDCU.64 UR4, c[0x0][0x348] ;  /* 0x00006900ff0477ac */ /* 0x000ee40008000a00 */
[----:B---3--:R-:W-:Y:S02]  /*02b0*/  UIADD3 UR6, UP1, UPT, UR4, 0x80, URZ ;  /* 0x0000008004067890 */ /* 0x008fe4000ff3e0ff */
[----:B------:R-:W-:Y:S02]  /*02c0*/  UIADD3 UR4, UP0, UPT, UR4, 0x180, URZ ;  /* 0x0000018004047890 */ /* 0x000fe4000ff1e0ff */
[----:B------:R-:W-:Y:S02]  /*02d0*/  UIADD3.X UR7, UPT, UPT, URZ, UR5, URZ, UP1, !UPT ;  /* 0x00000005ff077290 */ /* 0x000fe40008ffe4ff */
[----:B------:R-:W-:-:S07]  /*02e0*/  UIADD3.X UR5, UPT, UPT, URZ, UR5, URZ, UP0, !UPT ;  /* 0x00000005ff057290 */ /* 0x000fce00087fe4ff */
[----:B------:R3:W-:Y:S02]  /*02f0*/  UTMACCTL.PF [UR6] ;  /* 0x00000000060079b9 */ /* 0x0007e40008040000 */
[----:B------:R3:W-:Y:S02]  /*0300*/  UTMACCTL.PF [UR4] ;  /* 0x00000000040079b9 */ /* 0x0007e40008040000 */
[----:B---3--:R-:W-:Y:S01]  /*0310*/  NOP ;  /* 0x0000000000007918 */ /* 0x008fe20000000000 */
.L_x_5:
[----:B------:R-:W-:Y:S05]  /*0320*/  BSYNC.RECONVERGENT B0 ;  /* 0x0000000000007941 */ /* 0x000fea0003800200 */
.L_x_4:
[----:B------:R-:W-:Y:S04]  /*0330*/  BSSY.RECONVERGENT B0, `(.L_x_6) ;  /* 0x000000a000007945 */ /* 0x000fe80003800200 */
        /* <DEDUP_REMOVED lines=9> */
.L_x_7:
[----:B------:R-:W-:Y:S05]  /*03d0*/  BSYNC.RECONVERGENT B0 ;  /* 0x0000000000007941 */ /* 0x000fea0003800200 */
.L_x_6:
[----:B------:R-:W3:Y:S01]  /*03e0*/  LDCU.64 UR4, c[0x0][0x888] ;  /* 0x00011100ff0477ac */ /* 0x000ee20008000a00 */
[----:B------:R-:W-:Y:S02]  /*03f0*/  UISETP.EQ.U32.AND UP1, UPT, UR8, URZ, UPT ;  /* 0x000000ff0800728c */ /* 0x000fe4000bf22070 */
[----:B------:R-:W-:Y:S02]  /*0400*/  UPLOP3.LUT UP3, UPT, UPT, UPT, UPT, 0x80, 0x8 ;  /* 0x000000000008789c */ /* 0x000fe40003f6f070 */
[----:B---3--:R-:W-:-:S04]  /*0410*/  UISETP.NE.U32.AND UP0, UPT, UR4, URZ, UPT ;  /* 0x000000ff0400728c */ /* 0x008fc8000bf05070 */
[----:B------:R-:W-:-:S04]  /*0420*/  UISETP.NE.AND.EX UP0, UPT, UR5, URZ, UPT, UP0 ;  /* 0x000000ff0500728c */ /* 0x000fc8000bf05300 */
[----:B------:R-:W-:-:S04]  /*0430*/  UISETP.EQ.OR.EX UP2, UPT, UR9, URZ, !UP0, UP1 ;  /* 0x000000ff0900728c */ /* 0x000fc8000c742710 */
[----:B------:R-:W-:-:S05]  /*0440*/  UP2UR UR61, UPR, URZ, 0x4 ;  /* 0x00000004ff3d7883 */ /* 0x000fca0008000000 */
[----:B------:R-:W-:Y:S07]  /*0450*/  BRA.U !UP2, `(.L_x_8) ;  /* 0x000000010a207547 */ /* 0x000fee000b800000 */
[----:B------:R-:W-:Y:S01]  /*0460*/  UISETP.NE.U32.AND UP1, UPT, UR8, URZ, UPT ;  /* 0x000000ff0800728c */ /* 0x000fe2000bf25070 */
[----:B-----5:R-:W-:Y:S01]  /*0470*/  FSETP.NEU.AND P0, PT, R39, RZ, PT ;  /* 0x000000ff2700720b */ /* 0x020fe20003f0d000 */
[----:B------:R-:W-:Y:S02]  /*0480*/  USEL UR4, URZ, 0xffffffff, UP0 ;  /* 0xffffffffff047887 */ /* 0x000fe40008000000 */
[----:B------:R-:W-:-:S10]  /*0490*/  UISETP.NE.AND.EX UP1, UPT, UR9, URZ, UPT, UP1 ;  /* 0x000000ff0900728c */ /* 0x000fd4000bf25310 */
[----:B------:R-:W-:Y:S01]  /*04a0*/  VOTEU.ANY UP0, P0 ;  /* 0x0000000000ff7886 */ /* 0x000fe20000000100 */
[----:B------:R-:W-:-:S04]  /*04b0*/  @!UP1 USEL UR4, URZ, 0xffffffff, UP0 ;  /* 0xffffffffff049887 */ /* 0x000fc80008000000 */
[----:B------:R-:W-:-:S04]  /*04c0*/  ULOP3.LUT UR4, UR4, 0x1, URZ, 0xc0, !UPT ;  /* 0x0000000104047892 */ /* 0x000fc8000f8ec0ff */
[----:B------:R-:W-:-:S11]  /*04d0*/  UISETP.NE.U32.AND UP3, UPT, UR4, 0x1, UPT ;  /* 0x000000010400788c */ /* 0x000fd6000bf65070 */
.L_x_8:
[----:B-12---:R-:W1:Y:S01]  /*04e0*/  SHFL.IDX PT, R2, R80, RZ, 0x1f ;  /* 0x00001fff50027589 */ /* 0x006e6200000e0000 */
[----:B------:R-:W-:-:S04]  /*04f0*/  UISETP.NE.AND UP0, UPT, UR22, 0x2, UPT ;  /* 0x000000021600788c */ /* 0x000fc8000bf05270 */
[----:B------:R-:W-:Y:S01]  /*0500*/  USEL UR34, URZ, 0x1, UP0 ;  /* 0x00000001ff227887 */ /* 0x000fe20008000000 */
[----:B-1----:R-:W-:-:S13]  /*0510*/  ISETP.NE.AND P0, PT, R2, RZ, PT ;  /* 0x000000ff0200720c */ /* 0x002fda0003f05270 */
[----:B------:R-:W-:Y:S05]  /*0520*/  @P0 BRA `(.L_x_9) ;  /* 0x00000004001c0947 */ /* 0x000fea0003800000 */
[----:B------:R-:W-:Y:S01]  /*0530*/  ELECT P0, URZ, PT ;  /* 0x0000000000ff782f */ /* 0x000fe20003800000 */
[----:B------:R-:W-:-:S12]  /*0540*/  BSSY.RECONVERGENT B0, `(.L_x_9) ;  /* 0x0000045000007945 */ /* 0x000fd80003800200 */
[----:B------:R-:W-:Y:S05]  /*0550*/  @!P0 BRA `(.L_x_10) ;  /* 0x00000004000c8947 */ /* 0x000fea0003800000 */
[----:B------:R-:W1:Y:S01]  /*0560*/  S2UR UR4, SR_CgaCtaId ;  /* 0x00000000000479c3 */ /* 0x000e620000008800 */
[----:B------:R-:W-:Y:S01]  /*0570*/  UMOV UR5, 0x400 ;  /* 0x0000040000057882 */ /* 0x000fe20000000000 */
[----:B------:R-:W-:Y:S01]  /*0580*/  UMOV UR8, 0x1 ;  /* 0x0000000100087882 */ /* 0x000fe20000000000 */
[----:B------:R-:W-:Y:S01]  /*0590*/  UMOV UR6, 0x2 ;  /* 0x0000000200067882 */ /* 0x000fe20000000000 */
[----:B------:R-:W-:-:S04]  /*05a0*/  UIADD3 UR8, UPT, UPT, -UR8, 0x100000, URZ ;  /* 0x0010000008087890 */ /* 0x000fc8000fffe1ff */
[----:B------:R-:W-:Y:S02]  /*05b0*/  USHF.L.U32 UR9, UR8, 0xb, URZ ;  /* 0x0000000b08097899 */ /* 0x000fe400080006ff */
[----:B------:R-:W-:Y:S02]  /*05c0*/  USHF.L.U32 UR8, UR8, 0x1, URZ ;  /* 0x0000000108087899 */ /* 0x000fe400080006ff */
[----:B------:R-:W-:-:S04]  /*05d0*/  UIADD3 UR6, UPT, UPT, -UR6, 0x100000, URZ ;  /* 0x0010000006067890 */ /* 0x000fc8000fffe1ff */
[----:B------:R-:W-:Y:S02]  /*05e0*/  USHF.L.U32 UR7, UR6, 0xb, URZ ;  /* 0x0000000b06077899 */ /* 0x000fe400080006ff */
[----:B------:R-:W-:Y:S02]  /*05f0*/  USHF.L.U32 UR6, UR6, 0x1, URZ ;  /* 0x0000000106067899 */ /* 0x000fe400080006ff */
[----:B-1----:R-:W-:Y:S01]  /*0600*/  ULEA UR4, UR4, UR5, 0x18 ;  /* 0x0000000504047291 */ /* 0x002fe2000f8ec0ff */
[----:B------:R-:W1:Y:S11]  /*0610*/  FENCE.VIEW.ASYNC.S ;  /* 0x00000000000073c6 */ /* 0x000e760000000000 */
[----:B-1----:R1:W2:Y:S01]  /*0620*/  SYNCS.EXCH.64 URZ, [UR4], UR8 ;  /* 0x0000000804ff75b2 */ /* 0x0022a20008000100 */
[----:B------:R1:W3:Y:S01]  /*0630*/  SYNCS.EXCH.64 URZ, [UR4+0xd8], UR6 ;  /* 0x0000d80604ff75b2 */ /* 0x0002e20008000100 */
[----:B------:R1:W4:Y:S01]  /*0640*/  SYNCS.EXCH.64 URZ, [UR4+0x8], UR8 ;  /* 0x0000080804ff75b2 */ /* 0x0003220008000100 */
[----:B------:R1:W1:Y:S01]  /*0650*/  SYNCS.EXCH.64 URZ, [UR4+0xe0], UR6 ;  /* 0x0000e00604ff75b2 */ /* 0x0002620008000100 */
        /* <DEDUP_REMOVED lines=50> */
[----:B--234-:R-:W-:Y:S01]  /*0980*/  NOP ;  /* 0x0000000000007918 */ /* 0x01cfe20000000000 */
.L_x_10:
[----:B-1----:R-:W-:Y:S05]  /*0990*/  BSYNC.RECONVERGENT B0 ;  /* 0x0000000000007941 */ /* 0x002fea0003800200 */
.L_x_9:
[----:B------:R-:W1:Y:S01]  /*09a0*/  SHFL.IDX PT, R2, R80, RZ, 0x1f ;  /* 0x00001fff50027589 */ /* 0x000e6200000e0000 */
[----:B------:R-:W-:Y:S01]  /*09b0*/  NOP ;  /* 0x0000000000007918 */ /* 0x000fe20000000000 */
[----:B-1----:R-:W-:-:S13]  /*09c0*/  ISETP.NE.AND P0, PT, R2, 0x1, PT ;  /* 0x000000010200780c */ /* 0x002fda0003f05270 */
[----:B------:R-:W-:Y:S05]  /*09d0*/  @P0 BRA `(.L_x_11) ;  /* 0x0000000000400947 */ /* 0x000fea0003800000 */
        /* <DEDUP_REMOVED lines=9> */
[----:B------:R-:W-:Y:S01]  /*0a70*/  USHF.L.U32 UR6, UR6, 0x1, URZ ;  /* 0x0000000106067899 */ /* 0x000fe200080006ff */
[----:B------:R-:W-:Y:S01]  /*0a80*/  ELECT P0, URZ, PT ;  /* 0x0000000000ff782f */ /* 0x000fe20003800000 */
[----:B-1----:R-:W-:Y:S01]  /*0a90*/  ULEA UR4, UR4, UR5, 0x18 ;  /* 0x0000000504047291 */ /* 0x002fe2000f8ec0ff */
[----:B------:R-:W1:Y:S11]  /*0aa0*/  FENCE.VIEW.ASYNC.S ;  /* 0x00000000000073c6 */ /* 0x000e760000000000 */
[----:B-1----:R1:W2:Y:S01]  /*0ab0*/  SYNCS.EXCH.64 URZ, [UR4+0x1b0], UR8 ;  /* 0x0001b00804ff75b2 */ /* 0x0022a20008000100 */
[----:B------:R1:W3:Y:S01]  /*0ac0*/  SYNCS.EXCH.64 URZ, [UR4+0x1b8], UR6 ;  /* 0x0001b80604ff75b2 */ /* 0x0002e20008000100 */
[----:B------:R-:W-:Y:S01]  /*0ad0*/  NOP ;  /* 0x0000000000007918 */ /* 0x000fe20000000000 */
.L_x_11:
[----:B------:R-:W4:Y:S01]  /*0ae0*/  SHFL.IDX PT, R2, R80, RZ, 0x1f ;  /* 0x00001fff50027589 */ /* 0x000f2200000e0000 */
[----:B------:R-:W-:Y:S01]  /*0af0*/  NOP ;  /* 0x0000000000007918 */ /* 0x000fe20000000000 */
[----:B----4-:R-:W-:-:S13]  /*0b00*/  ISETP.NE.AND P0, PT, R2, 0x3, PT ;  /* 0x000000030200780c */ /* 0x010fda0003f05270 */
[----:B------:R-:W-:Y:S05]  /*0b10*/  @P0 BRA `(.L_x_12) ;  /* 0x0000000000300947 */ /* 0x000fea0003800000 */
[----:B-1----:R-:W1:Y:S01]  /*0b20*/  S2UR UR6, SR_CgaCtaId ;  /* 0x00000000000679c3 */ /* 0x002e620000008800 */
[----:B------:R-:W-:Y:S01]  /*0b30*/  UMOV UR4, 0x400 ;  /* 0x0000040000047882 */ /* 0x000fe20000000000 */
[----:B------:R-:W-:Y:S01]  /*0b40*/  UMOV UR5, 0x20 ;  /* 0x0000002000057882 */ /* 0x000fe20000000000 */
[----:B------:R-:W-:Y:S01]  /*0b50*/  ELECT P0, URZ, PT ;  /* 0x0000000000ff782f */ /* 0x000fe20003800000 */
[----:B-1----:R-:W-:Y:S02]  /*0b60*/  ULEA UR6, UR6, UR4, 0x18 ;  /* 0x0000000406067291 */ /* 0x002fe4000f8ec0ff */
[----:B------:R-:W-:-:S04]  /*0b70*/  UIADD3 UR4, UPT, UPT, -UR5, 0x100000, URZ ;  /* 0x0010000005047890 */ /* 0x000fc8000fffe1ff */
[----:B------:R-:W-:Y:S02]  /*0b80*/  USHF.L.U32 UR5, UR4, 0xb, URZ ;  /* 0x0000000b04057899 */ /* 0x000fe400080006ff */
[----:B------:R-:W-:Y:S01]  /*0b90*/  USHF.L.U32 UR4, UR4, 0x1, URZ ;  /* 0x0000000104047899 */ /* 0x000fe200080006ff */
[----:B------:R-:W1:Y:S11]  /*0ba0*/  FENCE.VIEW.ASYNC.S ;  /* 0x00000000000073c6 */ /* 0x000e760000000000 */
[----:B-1----:R4:W1:Y:S01]  /*0bb0*/  SYNCS.EXCH.64 URZ, [UR6+0x1c0], UR4 ;  /* 0x0001c00406ff75b2 */ /* 0x0028620008000100 */
[----:B------:R4:W1:Y:S02]  /*0bc0*/  SYNCS.EXCH.64 URZ, [UR6+0x1c8], UR4 ;  /* 0x0001c80406ff75b2 */ /* 0x0008640008000100 */
[----:B----4-:R-:W-:Y:S01]  /*0bd0*/  NOP ;  /* 0x0000000000007918 */ /* 0x010fe20000000000 */
.L_x_12:
[----:B------:R-:W4:Y:S01]  /*0be0*/  SHFL.IDX PT, R2, R80, RZ, 0x1f ;  /* 0x00001fff50027589 */ /* 0x000f2200000e0000 */
[----:B------:R-:W-:Y:S01]  /*0bf0*/  NOP ;  /* 0x0000000000007918 */ /* 0x000fe20000000000 */
[----:B----4-:R-:W-:-:S13]  /*0c00*/  ISETP.NE.AND P0, PT, R2, 0x4, PT ;  /* 0x000000040200780c */ /* 0x010fda0003f05270 */
[----:B------:R-:W-:Y:S05]  /*0c10*/  @P0 BRA `(.L_x_13) ;  /* 0x00000000004c0947 */ /* 0x000fea0003800000 */
[----:B-1----:R-:W1:Y:S01]  /*0c20*/  S2UR UR6, SR_CgaCtaId ;  /* 0x00000000000679c3 */ /* 0x002e620000008800 */
[----:B------:R-:W-:Y:S01]  /*0c30*/  UMOV UR4, 0x1e0 ;  /* 0x000001e000047882 */ /* 0x000fe20000000000 */
[----:B------:R-:W-:Y:S01]  /*0c40*/  UMOV UR5, 0x400 ;  /* 0x0000040000057882 */ /* 0x000fe20000000000 */
[----:B------:R-:W-:Y:S01]  /*0c50*/  USEL UR4, UR4, 0x1a0, UP3 ;  /* 0x000001a004047887 */ /* 0x000fe20009800000 */
[----:B------:R-:W-:Y:S01]  /*0c60*/  UMOV UR8, 0x1 ;  /* 0x0000000100087882 */ /* 0x000fe20000000000 */
[----:B------:R-:W-:Y:S01]  /*0c70*/  ELECT P0, URZ, PT ;  /* 0x0000000000ff782f */ /* 0x000fe20003800000 */
[----:B------:R-:W-:-:S04]  /*0c80*/  UIADD3 UR8, UPT, UPT, -UR8, 0x100000, URZ ;  /* 0x0010000008087890 */ /* 0x000fc8000fffe1ff */
[----:B------:R-:W-:Y:S02]  /*0c90*/  USHF.L.U32 UR9, UR8, 0xb, URZ ;  /* 0x0000000b08097899 */ /* 0x000fe400080006ff */
[----:B------:R-:W-:Y:S02]  /*0ca0*/  USHF.L.U32 UR8, UR8, 0x1, URZ ;  /* 0x0000000108087899 */ /* 0x000fe400080006ff */
[----:B-1----:R-:W-:Y:S02]  /*0cb0*/  ULEA UR6, UR6, UR5, 0x18 ;  /* 0x0000000506067291 */ /* 0x002fe4000f8ec0ff */
[----:B------:R-:W-:-:S04]  /*0cc0*/  UIADD3 UR4, UPT, UPT, -UR4, 0x100000, URZ ;  /* 0x0010000004047890 */ /* 0x000fc8000fffe1ff */
[----:B------:R-:W-:Y:S02]  /*0cd0*/  USHF.L.U32 UR5, UR4, 0xb, URZ ;  /* 0x0000000b04057899 */ /* 0x000fe400080006ff */
[----:B------:R-:W-:Y:S01]  /*0ce0*/  USHF.L.U32 UR4, UR4, 0x1, URZ ;  /* 0x0000000104047899 */ /* 0x000fe200080006ff */
[----:B------:R-:W1:Y:S03]  /*0cf0*/  FENCE.VIEW.ASYNC.S ;  /* 0x00000000000073c6 */ /* 0x000e660000000000 */
[----:B-1----:R4:W1:Y:S08]  /*0d00*/  SYNCS.EXCH.64 URZ, [UR6+0x1d0], UR8 ;  /* 0x0001d00806ff75b2 */ /* 0x0028700008000100 */
[----:B------:R4:W1:Y:S01]  /*0d10*/  SYNCS.EXCH.64 URZ, [UR6+0x1e0], UR4 ;  /* 0x0001e00406ff75b2 */ /* 0x0008620008000100 */
[----:B------:R4:W1:Y:S01]  /*0d20*/  SYNCS.EXCH.64 URZ, [UR6+0x1d8], UR8 ;  /* 0x0001d80806ff75b2 */ /* 0x0008620008000100 */
[----:B------:R4:W1:Y:S02]  /*0d30*/  SYNCS.EXCH.64 URZ, [UR6+0x1e8], UR4 ;  /* 0x0001e80406ff75b2 */ /* 0x0008640008000100 */
[----:B----4-:R-:W-:Y:S01]  /*0d40*/  NOP ;  /* 0x0000000000007918 */ /* 0x010fe20000000000 */
.L_x_13:
[----:B------:R-:W4:Y:S01]  /*0d50*/  SHFL.IDX PT, R2, R80, RZ, 0x1f ;  /* 0x00001fff50027589 */ /* 0x000f2200000e0000 */
[----:B------:R-:W-:Y:S01]  /*0d60*/  NOP ;  /* 0x0000000000007918 */ /* 0x000fe20000000000 */
[----:B----4-:R-:W-:-:S13]  /*0d70*/  ISETP.NE.AND P0, PT, R2, 0x5, PT ;  /* 0x000000050200780c */ /* 0x010fda0003f05270 */
[----:B------:R-:W-:Y:S05]  /*0d80*/  @P0 BRA `(.L_x_14) ;  /* 0x0000000000580947 */ /* 0x000fea0003800000 */
[----:B-1----:R-:W1:Y:S01]  /*0d90*/  S2UR UR4, SR_CgaCtaId ;  /* 0x00000000000479c3 */ /* 0x002e620000008800 */
        /* <DEDUP_REMOVED lines=12> */
[----:B-1----:R4:W1:Y:S01]  /*0e60*/  SYNCS.EXCH.64 URZ, [UR4+0x1f0], UR8 ;  /* 0x0001f00804ff75b2 */ /* 0x0028620008000100 */
[----:B------:R4:W1:Y:S01]  /*0e70*/  SYNCS.EXCH.64 URZ, [UR4+0x210], UR6 ;  /* 0x0002100604ff75b2 */ /* 0x0008620008000100 */
[----:B------:R4:W1:Y:S01]  /*0e80*/  SYNCS.EXCH.64 URZ, [UR4+0x1f8], UR8 ;  /* 0x0001f80804ff75b2 */ /* 0x0008620008000100 */
[----:B------:R4:W1:Y:S01]  /*0e90*/  SYNCS.EXCH.64 URZ, [UR4+0x218], UR6 ;  /* 0x0002180604ff75b2 */ /* 0x0008620008000100 */
[----:B------:R4:W1:Y:S01]  /*0ea0*/  SYNCS.EXCH.64 URZ, [UR4+0x200], UR8 ;  /* 0x0002000804ff75b2 */ /* 0x0008620008000100 */
[----:B------:R4:W1:Y:S01]  /*0eb0*/  SYNCS.EXCH.64 URZ, [UR4+0x220], UR6 ;  /* 0x0002200604ff75b2 */ /* 0x0008620008000100 */
[----:B------:R4:W1:Y:S01]  /*0ec0*/  SYNCS.EXCH.64 URZ, [UR4+0x208], UR8 ;  /* 0x0002080804ff75b2 */ /* 0x0008620008000100 */
[----:B------:R4:W1:Y:S02]  /*0ed0*/  SYNCS.EXCH.64 URZ, [UR4+0x228], UR6 ;  /* 0x0002280604ff75b2 */ /* 0x0008640008000100 */
[----:B----4-:R-:W-:Y:S01]  /*0ee0*/  NOP ;  /* 0x0000000000007918 */ /* 0x010fe20000000000 */
.L_x_14:
[----:B------:R-:W4:Y:S01]  /*0ef0*/  SHFL.IDX PT, R2, R80, RZ, 0x1f ;  /* 0x00001fff50027589 */ /* 0x000f2200000e0000 */
[----:B------:R-:W1:Y:S01]  /*0f00*/  S2UR UR48, SR_CgaCtaId ;  /* 0x00000000003079c3 */ /* 0x000e620000008800 */
[----:B------:R-:W-:Y:S01]  /*0f10*/  NOP ;  /* 0x0000000000007918 */ /* 0x000fe20000000000 */
[----:B----4-:R-:W-:-:S13]  /*0f20*/  ISETP.NE.AND P0, PT, R2, 0x3, PT ;  /* 0x000000030200780c */ /* 0x010fda0003f05270 */
[----:B-1----:R-:W-:Y:S05]  /*0f30*/  @P0 BRA `(.L_x_15) ;  /* 0x0000000000340947 */ /* 0x002fea0003800000 */
[----:B------:R-:W-:Y:S01]  /*0f40*/  UMOV UR4, 0x400 ;  /* 0x0000040000047882 */ /* 0x000fe20000000000 */
[----:B------:R-:W-:Y:S01]  /*0f50*/  UMOV UR6, 0x20 ;  /* 0x0000002000067882 */ /* 0x000fe20000000000 */
[----:B------:R-:W-:Y:S02]  /*0f60*/  ULEA UR4, UR48, UR4, 0x18 ;  /* 0x0000000430047291 */ /* 0x000fe4000f8ec0ff */
[----:B------:R-:W-:-:S04]  /*0f70*/  UIADD3 UR6, UPT, UPT, -UR6, 0x100000, URZ ;  /* 0x0010000006067890 */ /* 0x000fc8000fffe1ff */
[----:B------:R-:W-:Y:S02]  /*0f80*/  USHF.L.U32 UR7, UR6, 0xb, URZ ;  /* 0x0000000b06077899 */ /* 0x000fe400080006ff */
[----:B------:R-:W-:Y:S01]  /*0f90*/  USHF.L.U32 UR6, UR6, 0x1, URZ ;  /* 0x0000000106067899 */ /* 0x000fe200080006ff */
[----:B------:R-:W-:Y:S01]  /*0fa0*/  ELECT P0, URZ, PT ;  /* 0x0000000000ff782f */ /* 0x000fe20003800000 */
[----:B------:R-:W1:Y:S10]  /*0fb0*/  FENCE.VIEW.ASYNC.S ;  /* 0x00000000000073c6 */ /* 0x000e740000000000 */
[----:B-1----:R1:W4:Y:S01]  /*0fc0*/  SYNCS.EXCH.64 URZ, [UR4+0x230], UR6 ;  /* 0x0002300604ff75b2 */ /* 0x0023220008000100 */
[----:B------:R1:W1:Y:S01]  /*0fd0*/  SYNCS.EXCH.64 URZ, [UR4+0x240], UR6 ;  /* 0x0002400604ff75b2 */ /* 0x0002620008000100 */
[----:B------:R1:W1:Y:S01]  /*0fe0*/  SYNCS.EXCH.64 URZ, [UR4+0x238], UR6 ;  /* 0x0002380604ff75b2 */ /* 0x0002620008000100 */
[----:B------:R1:W1:Y:S01]  /*0ff0*/  SYNCS.EXCH.64 URZ, [UR4+0x248], UR6 ;  /* 0x0002480604ff75b2 */ /* 0x0002620008000100 */
[----:B------:R-:W-:Y:S01]  /*1000*/  NOP ;  /* 0x0000000000007918 */ /* 0x000fe20000000000 */
.L_x_15:
[----:B-1----:R-:W1:Y:S01]  /*1010*/  LDCU UR4, c[0x0][0x36c] ;  /* 0x00006d80ff0477ac */ /* 0x002e620008000800 */
[----:B------:R-:W-:Y:S01]  /*1020*/  ISETP.NE.OR P3, PT, R0, 0x2, !P3 ;  /* 0x000000020000780c */ /* 0x000fe20005f65670 */
[----:B------:R-:W-:Y:S01]  /*1030*/  NOP ;  /* 0x0000000000007918 */ /* 0x000fe20000000000 */
[----:B------:R-:W-:Y:S01]  /*1040*/  LOP3.LUT R0, R76, 0x1f, RZ, 0xc0, !PT ;  /* 0x0000001f4c007812 */ /* 0x000fe200078ec0ff */
[----:B------:R-:W-:Y:S02]  /*1050*/  UISETP.NE.AND UP4, UPT, UR22, URZ, UPT ;  /* 0x000000ff1600728c */ /* 0x000fe4000bf85270 */
[----:B-1----:R-:W-:-:S09]  /*1060*/  UISETP.EQ.U32.AND UP5, UPT, UR4, 0x1, UPT ;  /* 0x000000010400788c */ /* 0x002fd2000bfa2070 */
[----:B------:R-:W-:Y:S05]  /*1070*/  BRA.U !UP5, `(.L_x_16) ;  /* 0x000000010d087547 */ /* 0x000fea000b800000 */
[----:B--234-:R-:W-:Y:S01]  /*1080*/  UCGABAR_ARV ;  /* 0x00000000000079c7 */ /* 0x01cfe20008000000 */
[----:B------:R-:W-:Y:S05]  /*1090*/  BRA `(.L_x_17) ;  /* 0x0000000000047947 */ /* 0x000fea0003800000 */
.L_x_16:
[----:B--234-:R-:W-:Y:S01]  /*10a0*/  NOP ;  /* 0x0000000000007918 */ /* 0x01cfe20000000000 */
.L_x_17:
[----:B------:R-:W1:Y:S01]  /*10b0*/  S2UR UR7, SR_CTAID.X ;  /* 0x00000000000779c3 */ /* 0x000e620000002500 */
[----:B------:R-:W-:-:S05]  /*10c0*/  CS2R.32 R3, SR_CgaSize ;  /* 0x0000000000037805 */ /* 0x000fca0000008a00 */
[----:B------:R-:W-:-:S05]  /*10d0*/  IMAD R3, R3, -0xa0, RZ ;  /* 0xffffff6003037824 */ /* 0x000fca00078e02ff */
[----:B------:R-:W-:-:S14]  /*10e0*/  R2UR UR5, R3 ;  /* 0x00000000030572ca */ /* 0x000fdc00000e0000 */
[----:B------:R-:W2:Y:S01]  /*10f0*/  LDCU UR5, c[0x0][UR5+0x2b0] ;  /* 0x00005600050577ac */ /* 0x000ea20008000800 */
[----:B------:R-:W-:-:S05]  /*1100*/  CS2R.32 R3, SR_CgaSize ;  /* 0x0000000000037805 */ /* 0x000fca0000008a00 */
[----:B------:R-:W-:-:S05]  /*1110*/  IMAD R3, R3, -0xa0, RZ ;  /* 0xffffff6003037824 */ /* 0x000fca00078e02ff */
[----:B------:R-:W-:-:S14]  /*1120*/  R2UR UR4, R3 ;  /* 0x00000000030472ca */ /* 0x000fdc00000e0000 */
[----:B------:R-:W3:Y:S01]  /*1130*/  LDCU UR4, c[0x0][UR4+0x2b4] ;  /* 0x00005680040477ac */ /* 0x000ee20008000800 */
[----:B------:R-:W4:Y:S01]  /*1140*/  S2UR UR8, SR_CTAID.Y ;  /* 0x00000000000879c3 */ /* 0x000f220000002600 */
[----:B------:R-:W3:Y:S01]  /*1150*/  LDCU UR23, c[0x0][0xb24] ;  /* 0x00016480ff1777ac */ /* 0x000ee20008000800 */
[----:B------:R-:W-:-:S05]  /*1160*/  CS2R.32 R3, SR_CgaSize ;  /* 0x0000000000037805 */ /* 0x000fca0000008a00 */
[----:B------:R-:W-:-:S05]  /*1170*/  IMAD R3, R3, -0xa0, RZ ;  /* 0xffffff6003037824 */ /* 0x000fca00078e02ff */
[----:B------:R-:W-:-:S14]  /*1180*/  R2UR UR60, R3 ;  /* 0x00000000033c72ca */ /* 0x000fdc00000e0000 */
[----:B------:R-:W3:Y:S01]  /*1190*/  LDCU UR60, c[0x0][UR60+0x2a0] ;  /* 0x000054003c3c77ac */ /* 0x000ee20008000800 */
[----:B------:R-:W1:Y:S01]  /*11a0*/  S2UR UR36, SR_CTAID.Z ;  /* 0x00000000002479c3 */ /* 0x000e620000002700 */
[----:B------:R-:W-:-:S05]  /*11b0*/  CS2R.32 R3, SR_CgaSize ;  /* 0x0000000000037805 */ /* 0x000fca0000008a00 */
[----:B------:R-:W-:-:S05]  /*11c0*/  IMAD R3, R3, -0xa0, RZ ;  /* 0xffffff6003037824 */ /* 0x000fca00078e02ff */
[----:B------:R-:W-:-:S14]  /*11d0*/  R2UR UR57, R3 ;  /* 0x00000000033972ca */ /* 0x000fdc00000e0000 */
[----:B------:R-:W3:Y:S01]  /*11e0*/  LDCU UR57, c[0x0][UR57+0x2a4] ;  /* 0x00005480393977ac */ /* 0x000ee20008000800 */
[----:B------:R-:W3:Y:S01]  /*11f0*/  LDCU UR40, c[0x0][0xb24] ;  /* 0x00016480ff2877ac */ /* 0x000ee20008000800 */
[----:B-1----:R-:W-:Y:S01]  /*1200*/  I2FP.F32.U32 R3, UR7 ;  /* 0x0000000700037c45 */ /* 0x002fe20008201000 */
[----:B------:R-:W1:Y:S04]  /*1210*/  LDCU UR26, c[0x0][0xb30] ;  /* 0x00016600ff1a77ac */ /* 0x000e680008000800 */
[----:B--2---:R-:W-:Y:S01]  /*1220*/  FMUL R3, R3, UR5 ;  /* 0x0000000503037c20 */ /* 0x004fe20008400000 */
[----:B------:R-:W-:Y:S01]  /*1230*/  USHF.L.U32 UR24, UR48, 0xb, URZ ;  /* 0x0000000b30187899 */ /* 0x000fe200080006ff */
[----:B----4-:R-:W-:Y:S01]  /*1240*/  I2FP.F32.U32 R2, UR8 ;  /* 0x0000000800027c45 */ /* 0x010fe20008201000 */
[----:B---3--:R-:W-:-:S03]  /*1250*/  UISETP.GE.AND UP2, UPT, UR23, 0x1, UPT ;  /* 0x000000011700788c */ /* 0x008fc6000bf46270 */
[----:B------:R-:W2:Y:S01]  /*1260*/  F2I.U32.TRUNC.NTZ R3, R3 ;  /* 0x0000000300037305 */ /* 0x000ea2000020f000 */
[----:B------:R-:W-:Y:S01]  /*1270*/  UMOV UR46, UR7 ;  /* 0x00000007002e7c82 */ /* 0x000fe20008000000 */
[----:B------:R-:W-:Y:S01]  /*1280*/  FMUL R2, R2, UR4 ;  /* 0x0000000402027c20 */ /* 0x000fe20008400000 */
[----:B------:R-:W-:-:S05]  /*1290*/  UMOV UR45, UR8 ;  /* 0x00000008002d7c82 */ /* 0x000fca0008000000 */
[----:B------:R-:W3:Y:S01]  /*12a0*/  F2I.U32.TRUNC.NTZ R2, R2 ;  /* 0x0000000200027305 */ /* 0x000ee2000020f000 */
[----:B--2---:R-:W-:Y:S02]  /*12b0*/  R2UR UR4, R3 ;  /* 0x00000000030472ca */ /* 0x004fe400000e0000 */
[----:B---3--:R-:W-:Y:S02]  /*12c0*/  R2UR UR6, R2 ;  /* 0x00000000020672ca */ /* 0x008fe400000e0000 */
[----:B------:R-:W-:-:S09]  /*12d0*/  PRMT R2, RZ, 0x7610, R2 ;  /* 0x00007610ff027816 */ /* 0x000fd20000000002 */
[----:B------:R-:W-:-:S04]  /*12e0*/  UIADD3 UR5, UPT, UPT, -UR4, URZ, URZ ;  /* 0x000000ff04057290 */ /* 0x000fc8000fffe1ff */
[----:B------:R-:W-:Y:S02]  /*12f0*/  UIMAD UR60, UR60, UR5, UR7 ;  /* 0x000000053c3c72a4 */ /* 0x000fe4000f8e0207 */
[----:B------:R-:W-:-:S04]  /*1300*/  UIADD3 UR4, UPT, UPT, -UR6, URZ, URZ ;  /* 0x000000ff06047290 */ /* 0x000fc8000fffe1ff */
[----:B------:R-:W-:Y:S01]  /*1310*/  UIMAD UR57, UR57, UR4, UR8 ;  /* 0x00000004393972a4 */ /* 0x000fe2000f8e0208 */
[----:B-1----:R-:W-:Y:S11]  /*1320*/  BRA.U UP4, `(.L_x_18) ;  /* 0x0000000104247547 */ /* 0x002ff6000b800000 */
[----:B------:R-:W-:Y:S02]  /*1330*/  UISETP.NE.AND UP0, UPT, UR57, URZ, UPT ;  /* 0x000000ff3900728c */ /* 0x000fe4000bf05270 */
[----:B------:R-:W-:Y:S02]  /*1340*/  UISETP.NE.AND UP1, UPT, UR57, 0x1, UPT ;  /* 0x000000013900788c */ /* 0x000fe4000bf25270 */
[----:B------:R-:W-:Y:S02]  /*1350*/  UISETP.EQ.OR UP0, UPT, UR60, URZ, !UP0 ;  /* 0x000000ff3c00728c */ /* 0x000fe4000c702670 */
[----:B------:R-:W-:Y:S02]  /*1360*/  USEL UR4, URZ, 0x2, UP1 ;  /* 0x00000002ff047887 */ /* 0x000fe40008800000 */
[----:B------:R-:W-:Y:S02]  /*1370*/  USEL UR5, URZ, 0x1, !UP0 ;  /* 0x00000001ff057887 */ /* 0x000fe4000c000000 */
[----:B------:R-:W-:-:S04]  /*1380*/  UISETP.NE.AND UP0, UPT, UR60, URZ, UPT ;  /* 0x000000ff3c00728c */ /* 0x000fc8000bf05270 */
[----:B------:R-:W-:-:S04]  /*1390*/  USEL UR4, UR4, 0x2, UP0 ;  /* 0x0000000204047887 */ /* 0x000fc80008000000 */
[----:B------:R-:W-:-:S06]  /*13a0*/  UIADD3 UR4, UPT, UPT, UR5, UR4, URZ ;  /* 0x0000000405047290 */ /* 0x000fcc000fffe0ff */
[----:B------:R-:W-:Y:S02]  /*13b0*/  MOV R2, UR4 ;  /* 0x0000000400027c02 */ /* 0x000fe40008000f00 */
.L_x_18:
[----:B------:R-:W-:Y:S05]  /*13c0*/  BRA.U !UP2, `(.L_x_19) ;  /* 0x000000010ad47547 */ /* 0x000fea000b800000 */
[----:B------:R-:W1:Y:S01]  /*13d0*/  LDCU.128 UR12, c[0x0][0xb10] ;  /* 0x00016200ff0c77ac */ /* 0x000e620008000c00 */
[----:B------:R-:W2:Y:S01]  /*13e0*/  LDCU UR6, c[0x0][0x370] ;  /* 0x00006e00ff0677ac */ /* 0x000ea20008000800 */
[----:B------:R-:W3:Y:S01]  /*13f0*/  LDCU UR5, c[0x0][0x374] ;  /* 0x00006e80ff0577ac */ /* 0x000ee20008000800 */
[----:B------:R-:W4:Y:S01]  /*1400*/  LDCU UR25, c[0x0][0xb0c] ;  /* 0x00016180ff1977ac */ /* 0x000f220008000800 */
[----:B------:R-:W4:Y:S01]  /*1410*/  LDCU UR4, c[0x0][0xb20] ;  /* 0x00016400ff0477ac */ /* 0x000f220008000800 */
[----:B------:R-:W4:Y:S01]  /*1420*/  LDCU.64 UR8, c[0x0][0xb28] ;  /* 0x00016500ff0877ac */ /* 0x000f220008000a00 */
[----:B-1----:R-:W-:Y:S02]  /*1430*/  UISETP.NE.AND UP0, UPT, UR14, 0x1, UPT ;  /* 0x000000010e00788c */ /* 0x002fe4000bf05270 */
[----:B---3--:R-:W-:Y:S02]  /*1440*/  UIMAD.WIDE.U32 UR10, UR5, UR15, URZ ;  /* 0x0000000f050a72a5 */ /* 0x008fe4000f8e00ff */
[----:B--2---:R-:W-:-:S02]  /*1450*/  UIMAD.WIDE.U32 UR18, UR6, UR12, URZ ;  /* 0x0000000c061272a5 */ /* 0x004fc4000f8e00ff */
[----:B----4-:R-:W-:Y:S02]  /*1460*/  UISETP.NE.AND UP1, UPT, UR25, 0x1, UPT ;  /* 0x000000011900788c */ /* 0x010fe4000bf25270 */
[----:B------:R-:W-:Y:S01]  /*1470*/  UISETP.NE.AND UP2, UPT, UR23, 0x1, UPT ;  /* 0x000000011700788c */ /* 0x000fe2000bf45270 */
[----:B------:R-:W-:Y:S02]  /*1480*/  UMOV UR10, UR11 ;  /* 0x0000000b000a7c82 */ /* 0x000fe40008000000 */
[----:B------:R-:W-:Y:S01]  /*1490*/  UMOV UR18, UR19 ;  /* 0x0000001300127c82 */ /* 0x000fe20008000000 */
[----:B------:R-:W-:Y:S02]  /*14a0*/  @UP0 USHF.R.U32.HI UR5, URZ, UR4, UR10 ;  /* 0x00000004ff050299 */ /* 0x000fe4000801160a */
[----:B------:R-:W-:Y:S02]  /*14b0*/  UIMAD.WIDE.U32 UR20, UR45, UR15, URZ ;  /* 0x0000000f2d1472a5 */ /* 0x000fe4000f8e00ff */
[----:B------:R-:W-:-:S02]  /*14c0*/  UIMAD.WIDE.U32 UR10, UR5, UR8, URZ ;  /* 0x00000008050a72a5 */ /* 0x000fc4000f8e00ff */
[----:B------:R-:W-:Y:S02]  /*14d0*/  @UP1 USHF.R.U32.HI UR6, URZ, UR13, UR18 ;  /* 0x0000000dff061299 */ /* 0x000fe40008011612 */
[----:B------:R-:W-:Y:S02]  /*14e0*/  UIMAD.WIDE.U32 UR16, UR46, UR12, URZ ;  /* 0x0000000c2e1072a5 */ /* 0x000fe4000f8e00ff */
[----:B------:R-:W-:Y:S01]  /*14f0*/  UIMAD.WIDE.U32 UR18, UR6, UR8, URZ ;  /* 0x00000008061272a5 */ /* 0x000fe2000f8e00ff */
[----:B------:R-:W-:Y:S01]  /*1500*/  UMOV UR20, UR21 ;  /* 0x0000001500147c82 */ /* 0x000fe20008000000 */
[----:B------:R-:W-:Y:S01]  /*1510*/  UMOV UR10, UR11 ;  /* 0x0000000b000a7c82 */ /* 0x000fe20008000000 */
[----:B------:R-:W-:Y:S02]  /*1520*/  USHF.R.U32.HI UR20, URZ, UR4, UR20 ;  /* 0x00000004ff147299 */ /* 0x000fe40008011614 */
[----:B------:R-:W-:Y:S02]  /*1530*/  @UP2 USHF.R.U32.HI UR5, URZ, UR9, UR10 ;  /* 0x00000009ff052299 */ /* 0x000fe4000801160a */
[----:B------:R-:W-:Y:S01]  /*1540*/  UMOV UR7, UR19 ;  /* 0x0000001300077c82 */ /* 0x000fe20008000000 */
[----:B------:R-:W-:Y:S01]  /*1550*/  UMOV UR16, UR17 ;  /* 0x0000001100107c82 */ /* 0x000fe20008000000 */
[----:B------:R-:W-:-:S02]  /*1560*/  @UP2 USHF.R.U32.HI UR6, URZ, UR9, UR7 ;  /* 0x00000009ff062299 */ /* 0x000fc40008011607 */
[----:B------:R-:W-:Y:S02]  /*1570*/  USHF.R.U32.HI UR13, URZ, UR13, UR16 ;  /* 0x0000000dff0d7299 */ /* 0x000fe40008011610 */
[----:B------:R-:W-:Y:S02]  /*1580*/  USEL UR4, UR45, UR20, !UP0 ;  /* 0x000000142d047287 */ /* 0x000fe4000c000000 */
[----:B------:R-:W-:Y:S02]  /*1590*/  UIMAD UR7, UR5, UR23, URZ ;  /* 0x00000017050772a4 */ /* 0x000fe4000f8e02ff */
[----:B------:R-:W-:Y:S02]  /*15a0*/  USEL UR5, UR46, UR13, !UP1 ;  /* 0x0000000d2e057287 */ /* 0x000fe4000c800000 */
[----:B------:R-:W-:Y:S02]  /*15b0*/  UIMAD UR12, UR6, UR23, URZ ;  /* 0x00000017060c72a4 */ /* 0x000fe4000f8e02ff */
[----:B------:R-:W-:-:S02]  /*15c0*/  UISETP.GE.AND UP0, UPT, UR4, UR7, UPT ;  /* 0x000000070400728c */ /* 0x000fc4000bf06270 */
[----:B------:R-:W-:Y:S02]  /*15d0*/  UIMAD.WIDE.U32 UR10, UR4, UR8, URZ ;  /* 0x00000008040a72a5 */ /* 0x000fe4000f8e00ff */
[----:B------:R-:W-:Y:S02]  /*15e0*/  UISETP.GE.OR UP0, UPT, UR5, UR12, UP0 ;  /* 0x0000000c0500728c */ /* 0x000fe40008706670 */
[----:B------:R-:W-:Y:S02]  /*15f0*/  UIMAD.WIDE.U32 UR12, UR5, UR8, URZ ;  /* 0x00000008050c72a5 */ /* 0x000fe4000f8e00ff */
[----:B------:R-:W-:Y:S01]  /*1600*/  UIADD3 UR10, UPT, UPT, -UR4, URZ, URZ ;  /* 0x000000ff040a7290 */ /* 0x000fe2000fffe1ff */
[----:B------:R-:W-:Y:S01]  /*1610*/  UMOV UR8, UR11 ;  /* 0x0000000b00087c82 */ /* 0x000fe20008000000 */
[----:B------:R-:W-:Y:S02]  /*1620*/  UIADD3 UR11, UPT, UPT, -UR5, URZ, URZ ;  /* 0x000000ff050b7290 */ /* 0x000fe4000fffe1ff */
[----:B------:R-:W-:-:S03]  /*1630*/  USHF.R.U32.HI UR8, URZ, UR9, UR8 ;  /* 0x00000009ff087299 */ /* 0x000fc60008011608 */
[----:B------:R-:W-:Y:S01]  /*1640*/  @!UP0 UMOV UR7, UR13 ;  /* 0x0000000d00078c82 */ /* 0x000fe20008000000 */
[----:B------:R-:W-:Y:S02]  /*1650*/  UIMAD UR45, UR14, UR10, UR45 ;  /* 0x0000000a0e2d72a4 */ /* 0x000fe4000f8e022d */
[----:B------:R-:W-:Y:S02]  /*1660*/  USEL UR8, UR4, UR8, !UP2 ;  /* 0x0000000804087287 */ /* 0x000fe4000d000000 */
[----:B------:R-:W-:Y:S02]  /*1670*/  @!UP0 USHF.R.U32.HI UR7, URZ, UR9, UR7 ;  /* 0x00000009ff078299 */ /* 0x000fe40008011607 */
[----:B------:R-:W-:Y:S02]  /*1680*/  UIADD3 UR9, UPT, UPT, -UR8, URZ, URZ ;  /* 0x000000ff08097290 */ /* 0x000fe4000fffe1ff */
[----:B------:R-:W-:Y:S02]  /*1690*/  @!UP0 USEL UR7, UR5, UR7, !UP2 ;  /* 0x0000000705078287 */ /* 0x000fe4000d000000 */
[----:B------:R-:W-:-:S02]  /*16a0*/  UIMAD UR9, UR23, UR9, UR4 ;  /* 0x00000009170972a4 */ /* 0x000fc4000f8e0204 */
[----:B------:R-:W-:Y:S02]  /*16b0*/  @!UP0 UIADD3 UR8, UPT, UPT, UR8, -UR7, URZ ;  /* 0x8000000708088290 */ /* 0x000fe4000fffe0ff */
[----:B------:R-:W-:Y:S02]  /*16c0*/  @!UP0 UIMAD UR6, UR9, UR6, UR7 ;  /* 0x00000006090682a4 */ /* 0x000fe4000f8e0207 */
[----:B------:R-:W-:Y:S02]  /*16d0*/  @!UP0 UIMAD UR4, UR8, UR23, UR5 ;  /* 0x00000017080482a4 */ /* 0x000fe4000f8e0205 */
[----:B------:R-:W-:Y:S02]  /*16e0*/  UIMAD UR46, UR25, UR11, UR46 ;  /* 0x0000000b192e72a4 */ /* 0x000fe4000f8e022e */
[----:B------:R-:W-:Y:S01]  /*16f0*/  UIMAD UR45, UR4, UR14, UR45 ;  /* 0x0000000e042d72a4 */ /* 0x000fe2000f8e022d */
[----:B------:R-:W-:Y:S02]  /*1700*/  @!UP0 UMOV UR5, UR6 ;  /* 0x0000000600058c82 */ /* 0x000fe40008000000 */
[----:B------:R-:W-:-:S12]  /*1710*/  UIMAD UR46, UR5, UR25, UR46 ;  /* 0x00000019052e72a4 */ /* 0x000fd8000f8e022e */
.L_x_19:
[----:B------:R-:W-:Y:S02]  /*1720*/  UISETP.NE.AND UP1, UPT, UR26, 0x1, UPT ;  /* 0x000000011a00788c */ /* 0x000fe4000bf25270 */
[----:B------:R-:W-:Y:S02]  /*1730*/  UISETP.NE.AND UP0, UPT, UR22, 0x2, UPT ;  /* 0x000000021600788c */ /* 0x000fe4000bf05270 */
[----:B------:R-:W-:-:S05]  /*1740*/  ULOP3.LUT UR21, UR24, 0x800, URZ, 0xc0, !UPT ;  /* 0x0000080018157892 */ /* 0x000fca000f8ec0ff */
[----:B------:R-:W-:Y:S07]  /*1750*/  BRA.U UP1, `(.L_x_20) ;  /* 0x0000000101447547 */ /* 0x000fee000b800000 */
[----:B------:R-:W1:Y:S01]  /*1760*/  LDCU.128 UR8, c[0x0][0xb10] ;  /* 0x00016200ff0877ac */ /* 0x000e620008000c00 */
[----:B------:R-:W2:Y:S01]  /*1770*/  LDCU UR12, c[0x0][0xb0c] ;  /* 0x00016180ff0c77ac */ /* 0x000ea20008000800 */
[----:B------:R-:W3:Y:S01]  /*1780*/  LDCU UR13, c[0x0][0xb20] ;  /* 0x00016400ff0d77ac */ /* 0x000ee20008000800 */
[----:B-1----:R-:W-:Y:S02]  /*1790*/  UIMAD.WIDE.U32 UR6, UR46, UR8, URZ ;  /* 0x000000082e0672a5 */ /* 0x002fe4000f8e00ff */
[----:B------:R-:W-:Y:S02]  /*17a0*/  UIMAD.WIDE.U32 UR4, UR45, UR11, URZ ;  /* 0x0000000b2d0472a5 */ /* 0x000fe4000f8e00ff */
[----:B--2---:R-:W-:Y:S02]  /*17b0*/  UISETP.NE.AND UP2, UPT, UR12, 0x1, UPT ;  /* 0x000000010c00788c */ /* 0x004fe4000bf45270 */
[----:B------:R-:W-:Y:S01]  /*17c0*/  UISETP.NE.AND UP1, UPT, UR10, 0x1, UPT ;  /* 0x000000010a00788c */ /* 0x000fe2000bf25270 */
[----:B------:R-:W-:-:S02]  /*17d0*/  UMOV UR6, UR7 ;  /* 0x0000000700067c82 */ /* 0x000fc40008000000 */
[----:B------:R-:W-:Y:S01]  /*17e0*/  UMOV UR4, UR5 ;  /* 0x0000000500047c82 */ /* 0x000fe20008000000 */
[----:B------:R-:W-:Y:S02]  /*17f0*/  USHF.R.U32.HI UR6, URZ, UR9, UR6 ;  /* 0x00000009ff067299 */ /* 0x000fe40008011606 */
[----:B---3--:R-:W-:Y:S02]  /*1800*/  USHF.R.U32.HI UR4, URZ, UR13, UR4 ;  /* 0x0000000dff047299 */ /* 0x008fe40008011604 */
[----:B------:R-:W-:Y:S02]  /*1810*/  USEL UR5, UR46, UR6, !UP2 ;  /* 0x000000062e057287 */ /* 0x000fe4000d000000 */
[----:B------:R-:W-:-:S04]  /*1820*/  USEL UR4, UR45, UR4, !UP1 ;  /* 0x000000042d047287 */ /* 0x000fc8000c800000 */
[----:B------:R-:W-:Y:S02]  /*1830*/  UIADD3 UR6, UPT, UPT, UR5, -UR4, URZ ;  /* 0x8000000405067290 */ /* 0x000fe4000fffe0ff */
[----:B------:R-:W-:Y:S02]  /*1840*/  UIADD3 UR4, UPT, UPT, -UR5, UR4, URZ ;  /* 0x0000000405047290 */ /* 0x000fe4000fffe1ff */
[----:B------:R-:W-:Y:S02]  /*1850*/  UIMAD UR45, UR6, UR10, UR45 ;  /* 0x0000000a062d72a4 */ /* 0x000fe4000f8e022d */
[----:B------:R-:W-:-:S12]  /*1860*/  UIMAD UR46, UR4, UR12, UR46 ;  /* 0x0000000c042e72a4 */ /* 0x000fd8000f8e022e */
.L_x_20:
[----:B------:R-:W-:Y:S05]  /*1870*/  BRA.U !UP5, `(.L_x_21) ;  /* 0x000000010d0c7547 */ /* 0x000fea000b800000 */
[----:B------:R-:W-:Y:S01]  /*1880*/  UCGABAR_WAIT ;  /* 0x0000000000007dc7 */ /* 0x000fe20008000000 */
[----:B------:R-:W-:Y:S01]  /*1890*/  CCTL.IVALL ;  /* 0x00000000ff00798f */ /* 0x000fe20002000000 */
[----:B------:R-:W-:Y:S05]  /*18a0*/  BRA `(.L_x_22) ;  /* 0x0000000000047947 */ /* 0x000fea0003800000 */
.L_x_21:
[----:B------:R-:W-:Y:S06]  /*18b0*/  BAR.SYNC.DEFER_BLOCKING 0x0 ;  /* 0x0000000000007b1d */ /* 0x000fec0000010000 */
.L_x_22:
[----:B------:R-:W-:Y:S05]  /*18c0*/  BRA.U UP0, `(.L_x_23) ;  /* 0x0000001d00f87547 */ /* 0x000fea000b800000 */
[----:B------:R-:W1:Y:S01]  /*18d0*/  LDCU UR6, c[0x0][0x38c] ;  /* 0x00007180ff0677ac */ /* 0x000e620008000800 */
[----:B------:R-:W-:Y:S01]  /*18e0*/  PLOP3.LUT P1, PT, PT, PT, UP3, 0x80, 0x8 ;  /* 0x000000000008781c */ /* 0x000fe20003f2f038 */
[----:B------:R-:W-:Y:S01]  /*18f0*/  IMAD.MOV.U32 R12, RZ, RZ, 0x1 ;  /* 0x00000001ff0c7424 */ /* 0x000fe200078e00ff */
[----:B------:R-:W-:Y:S01]  /*1900*/  ISETP.EQ.OR P2, PT, R0, RZ, P3 ;  /* 0x000000ff0000720c */ /* 0x000fe20001f42670 */
[----:B------:R-:W-:Y:S01]  /*1910*/  UISETP.NE.AND UP1, UPT, UR22, URZ, UPT ;  /* 0x000000ff1600728c */ /* 0x000fe2000bf25270 */
[----:B------:R-:W-:Y:S02]  /*1920*/  PLOP3.LUT P1, PT, P1, PT, PT, 0x8, 0x80 ;  /* 0x000000000080781c */ /* 0x000fe40000f2e170 */
[----:B------:R-:W-:Y:S01]  /*1930*/  CS2R R10, SRZ ;  /* 0x00000000000a7805 */ /* 0x000fe2000001ff00 */
[----:B------:R-:W-:Y:S01]  /*1940*/  IMAD.MOV.U32 R9, RZ, RZ, RZ ;  /* 0x000000ffff097224 */ /* 0x000fe200078e00ff */
[----:B------:R-:W2:Y:S01]  /*1950*/  LDCU UR39, c[0x0][0x370] ;  /* 0x00006e00ff2777ac */ /* 0x000ea20008000800 */
[----:B------:R-:W-:Y:S01]  /*1960*/  IMAD.MOV.U32 R8, RZ, RZ, 0x1 ;  /* 0x00000001ff087424 */ /* 0x000fe200078e00ff */
[----:B------:R-:W3:Y:S01]  /*1970*/  LDCU.64 UR28, c[0x0][0x348] ;  /* 0x00006900ff1c77ac */ /* 0x000ee20008000a00 */
[----:B------:R-:W-:-:S02]  /*1980*/  USHF.R.U32.HI UR44, URZ, 0x6, UR21 ;  /* 0x00000006ff2c7899 */ /* 0x000fc40008011615 */
[----:B-1----:R-:W-:Y:S02]  /*1990*/  UIADD3 UR5, UPT, UPT, UR6, 0x3f, URZ ;  /* 0x0000003f06057890 */ /* 0x002fe4000fffe0ff */
[----:B------:R-:W-:Y:S02]  /*19a0*/  UIADD3 UR47, UPT, UPT, UR6, 0x7e, URZ ;  /* 0x0000007e062f7890 */ /* 0x000fe4000fffe0ff */
[----:B------:R-:W-:Y:S01]  /*19b0*/  USHF.R.S32.HI UR4, URZ, 0x1f, UR5 ;  /* 0x0000001fff047899 */ /* 0x000fe20008011405 */
[----:B------:R-:W1:Y:S03]  /*19c0*/  LDCU UR38, c[0x0][0x374] ;  /* 0x00006e80ff2677ac */ /* 0x000e660008000800 */
[----:B------:R-:W-:Y:S02]  /*19d0*/  ULEA.HI UR4, UR4, UR5, URZ, 0x6 ;  /* 0x0000000504047291 */ /* 0x000fe4000f8f30ff */
[----:B------:R-:W-:-:S02]  /*19e0*/  USEL UR25, UR34, 0x2, UP1 ;  /* 0x0000000222197887 */ /* 0x000fc40008800000 */
[----:B------:R-:W-:Y:S02]  /*19f0*/  USHF.R.S32.HI UR42, URZ, 0x6, UR4 ;  /* 0x00000006ff2a7899 */ /* 0x000fe40008011404 */
[----:B------:R-:W-:Y:S02]  /*1a00*/  UIADD3 UR4, UPT, UPT, UR6, -0x1, URZ ;  /* 0xffffffff06047890 */ /* 0x000fe4000fffe0ff */
[----:B------:R-:W-:Y:S02]  /*1a10*/  UISETP.LT.U32.AND UP0, UPT, UR42, 0x1b, UPT ;  /* 0x0000001b2a00788c */ /* 0x000fe4000bf01070 */
[----:B------:R-:W-:Y:S02]  /*1a20*/  UISETP.GE.U32.AND UP2, UPT, UR4, -0x7f, UPT ;  /* 0xffffff810400788c */ /* 0x000fe4000bf46070 */
[----:B------:R-:W-:Y:S01]  /*1a30*/  USEL UR41, UR42, 0x1b, UP0 ;  /* 0x0000001b2a297887 */ /* 0x000fe20008000000 */
[----:B------:R-:W-:-:S03]  /*1a40*/  UMOV UR5, URZ ;  /* 0x000000ff00057c82 */ /* 0x000fc60008000000 */
[----:B------:R-:W-:Y:S02]  /*1a50*/  UIADD3 UR24, UPT, UPT, UR41, -0x1, URZ ;  /* 0xffffffff29187890 */ /* 0x000fe4000fffe0ff */
[----:B------:R-:W-:-:S03]  /*1a60*/  UIADD3 UR43, UPT, UPT, UR42, -UR41, URZ ;  /* 0x800000292a2b7290 */ /* 0x000fc6000fffe0ff */
[----:B------:R-:W-:-:S04]  /*1a70*/  @UP2 UIADD3 UR24, UPT, UPT, UR41, URZ, URZ ;  /* 0x000000ff29182290 */ /* 0x000fc8000fffe0ff */
[----:B-123--:R-:W-:-:S12]  /*1a80*/  UIADD3 UR24, UPT, UPT, UR24, 0x1, URZ ;  /* 0x0000000118187890 */ /* 0x00efd8000fffe0ff */
.L_x_43:
[----:B------:R-:W-:Y:S01]  /*1a90*/  UISETP.NE.AND UP0, UPT, UR48, URZ, UPT ;  /* 0x000000ff3000728c */ /* 0x000fe2000bf05270 */
[----:B------:R-:W1:Y:S08]  /*1aa0*/  S2UR UR48, SR_CgaCtaId ;  /* 0x00000000003079c3 */ /* 0x000e700000008800 */
[----:B------:R-:W-:Y:S05]  /*1ab0*/  BRA.U UP0, `(.L_x_24) ;  /* 0x0000000100347547 */ /* 0x000fea000b800000 */
[----:B------:R-:W2:Y:S01]  /*1ac0*/  S2R R0, SR_CgaCtaId ;  /* 0x0000000000007919 */ /* 0x000ea20000008800 */
[----:B------:R-:W-:-:S04]  /*1ad0*/  MOV R2, 0x400 ;  /* 0x0000040000027802 */ /* 0x000fc80000000f00 */
[----:B--2---:R-:W-:Y:S02]  /*1ae0*/  LEA R0, R0, R2, 0x18 ;  /* 0x0000000200007211 */ /* 0x004fe400078ec0ff */
[----:B------:R-:W-:-:S03]  /*1af0*/  SHF.L.U32 R2, R8, 0x1f, RZ ;  /* 0x0000001f08027819 */ /* 0x000fc600000006ff */
[----:B------:R-:W-:-:S04]  /*1b00*/  IMAD R0, R9, 0x8, R0 ;  /* 0x0000000809007824 */ /* 0x000fc800078e0200 */
[----:B------:R-:W2:Y:S02]  /*1b10*/  SYNCS.PHASECHK.TRANS64.TRYWAIT P0, [R0+URZ+0x240], R2 ;  /* 0x00024002000075a7 */ /* 0x000ea400080011ff */
[----:B--2---:R-:W-:Y:S05]  /*1b20*/  @!P0 BRA `(.L_x_25) ;  /* 0x0000005800ec8947 */ /* 0x004fea0003800000 */
.L_x_126:
[----:B------:R-:W-:Y:S01]  /*1b30*/  VIADD R9, R9, 0x1 ;  /* 0x0000000109097836 */ /* 0x000fe20000000000 */
[----:B------:R2:W-:Y:S04]  /*1b40*/  SYNCS.ARRIVE.TRANS64.A1T0 RZ, [R0+URZ+0x230], RZ ;  /* 0x000230ff00ff79a7 */ /* 0x0005e800081000ff */
[----:B------:R-:W-:-:S04]  /*1b50*/  ISETP.NE.AND P0, PT, R9, 0x2, PT ;  /* 0x000000020900780c */ /* 0x000fc80003f05270 */
[----:B------:R-:W-:Y:S02]  /*1b60*/  SEL R9, R9, RZ, P0 ;  /* 0x000000ff09097207 */ /* 0x000fe40000000000 */
[----:B--2---:R-:W-:-:S04]  /*1b70*/  SEL R0, RZ, 0x1, P0 ;  /* 0x00000001ff007807 */ /* 0x004fc80000000000 */
[----:B------:R-:W-:-:S07]  /*1b80*/  LOP3.LUT R8, R8, R0, RZ, 0x3c, !PT ;  /* 0x0000000008087212 */ /* 0x000fce00078e3cff */
.L_x_24:
[----:B------:R-:W-:Y:S01]  /*1b90*/  UMOV UR6, 0x400 ;  /* 0x0000040000067882 */ /* 0x000fe20000000000 */
[----:B------:R-:W-:Y:S01]  /*1ba0*/  SHF.L.U32 R0, R12, 0x1f, RZ ;  /* 0x0000001f0c007819 */ /* 0x000fe200000006ff */
[----:B-1----:R-:W-:Y:S02]  /*1bb0*/  ULEA UR6, UR48, UR6, 0x18 ;  /* 0x0000000630067291 */ /* 0x002fe4000f8ec0ff */
[----:B------:R-:W-:Y:S02]  /*1bc0*/  UISETP.GE.U32.AND UP0, UPT, UR47, 0x7f, UPT ;  /* 0x0000007f2f00788c */ /* 0x000fe4000bf06070 */
[----:B------:R-:W-:Y:S02]  /*1bd0*/  ULEA UR4, UR5, UR6, 0x3 ;  /* 0x0000000605047291 */ /* 0x000fe4000f8e18ff */
[----:B------:R-:W-:Y:S02]  /*1be0*/  USHF.L.U32 UR11, UR45, 0x6, URZ ;  /* 0x000000062d0b7899 */ /* 0x000fe400080006ff */
[----:B------:R-:W-:Y:S01]  /*1bf0*/  ULEA UR35, UR46, UR44, 0x6 ;  /* 0x0000002c2e237291 */ /* 0x000fe2000f8e30ff */
[----:B------:R-:W-:-:S04]  /*1c00*/  UMOV UR13, URZ ;  /* 0x000000ff000d7c82 */ /* 0x000fc80008000000 */
[----:B------:R1:W2:Y:S01]  /*1c10*/  SYNCS.PHASECHK.TRANS64.TRYWAIT P0, [UR4+0xd8], R0 ;  /* 0x0000d800ff0075a7 */ /* 0x0002a20008001104 */
[----:B------:R-:W-:Y:S06]  /*1c20*/  BRA.U !UP0, `(.L_x_26) ;  /* 0x0000000108bc7547 */ /* 0x000fec000b800000 */
[----:B------:R-:W-:Y:S01]  /*1c30*/  UMOV UR7, URZ ;  /* 0x000000ff00077c82 */ /* 0x000fe20008000000 */
[----:B------:R-:W-:-:S05]  /*1c40*/  UMOV UR4, UR5 ;  /* 0x0000000500047c82 */ /* 0x000fca0008000000 */
.L_x_32:
[----:B------:R-:W-:Y:S01]  /*1c50*/  ULEA UR33, UR4, UR6, 0x3 ;  /* 0x0000000604217291 */ /* 0x000fe2000f8e18ff */
[----:B--2---:R-:W-:Y:S01]  /*1c60*/  @!P3 MOV R2, 0x2000 ;  /* 0x000020000002b802 */ /* 0x004fe20000000f00 */
[----:B--2-4-:R-:W-:Y:S10]  /*1c70*/  @P0 BRA `(.L_x_27) ;  /* 0x00000000000c0947 */ /* 0x014ff40003800000 */
[----:B------:R-:W-:-:S04]  /*1c80*/  SHF.L.U32 R3, R12, 0x1f, RZ ;  /* 0x0000001f0c037819 */ /* 0x000fc800000006ff */
[----:B------:R-:W2:Y:S02]  /*1c90*/  SYNCS.PHASECHK.TRANS64.TRYWAIT P0, [UR33+0xd8], R3 ;  /* 0x0000d803ff0075a7 */ /* 0x000ea40008001121 */
[----:B--2---:R-:W-:Y:S05]  /*1ca0*/  @!P0 BRA `(.L_x_28) ;  /* 0x0000005800a08947 */ /* 0x004fea0003800000 */
.L_x_27:
[----:B------:R2:W-:Y:S01]  /*1cb0*/  @!P3 SYNCS.ARRIVE.TRANS64 RZ, [UR33], R2 ;  /* 0x00000002ffffb9a7 */ /* 0x0005e20008000021 */
[----:B------:R-:W-:-:S04]  /*1cc0*/  ULOP3.LUT UR5, UR25, 0x2, URZ, 0xfc, !UPT ;  /* 0x0000000219057892 */ /* 0x000fc8000f8efcff */
[----:B------:R-:W-:-:S09]  /*1cd0*/  UISETP.NE.AND UP0, UPT, UR5, 0x2, UPT ;  /* 0x000000020500788c */ /* 0x000fd2000bf05270 */
[----:B------:R-:W-:Y:S05]  /*1ce0*/  BRA.U UP0, `(.L_x_29) ;  /* 0x0000000100047547 */ /* 0x000fea000b800000 */
[----:B------:R-:W-:Y:S05]  /*1cf0*/  BPT.TRAP 0x1 ;  /* 0x000000040000795c */ /* 0x000fea0000300000 */
.L_x_29:
[----:B------:R-:W-:Y:S04]  /*1d00*/  BSSY.RECONVERGENT B0, `(.L_x_30) ;  /* 0x0000003000007945 */ /* 0x000fe80003800200 */
[----:B------:R-:W-:Y:S05]  /*1d10*/  @P2 BRA `(.L_x_31) ;  /* 0x0000000000042947 */ /* 0x000fea0003800000 */
[----:B------:R-:W-:Y:S05]  /*1d20*/  BPT.TRAP 0x1 ;  /* 0x000000040000795c */ /* 0x000fea0000300000 */
.L_x_31:
[----:B------:R-:W-:Y:S05]  /*1d30*/  BSYNC.RECONVERGENT B0 ;  /* 0x0000000000007941 */ /* 0x000fea0003800200 */
.L_x_30:
[----:B------:R-:W-:Y:S02]  /*1d40*/  UIADD3 UR5, UPT, UPT, UR4, 0x1, URZ ;  /* 0x0000000104057890 */ /* 0x000fe4000fffe0ff */
[----:B------:R-:W-:Y:S02]  /*1d50*/  UIADD3 UR16, UP1, UPT, UR28, 0x80, URZ ;  /* 0x000000801c107890 */ /* 0x000fe4000ff3e0ff */
[----:B------:R-:W-:Y:S02]  /*1d60*/  UISETP.NE.AND UP0, UPT, UR5, 0x1b, UPT ;  /* 0x0000001b0500788c */ /* 0x000fe4000bf05270 */
[----:B------:R-:W-:Y:S02]  /*1d70*/  USHF.L.U32 UR34, UR7, 0x6, URZ ;  /* 0x0000000607227899 */ /* 0x000fe400080006ff */
[----:B------:R-:W-:Y:S02]  /*1d80*/  USEL UR9, URZ, 0x1, UP0 ;  /* 0x00000001ff097887 */ /* 0x000fe40008000000 */
[----:B------:R-:W-:-:S02]  /*1d90*/  USEL UR5, UR5, URZ, UP0 ;  /* 0x000000ff05057287 */ /* 0x000fc40008000000 */
[----:B------:R-:W-:Y:S02]  /*1da0*/  UIADD3 UR14, UP0, UPT, UR28, 0x180, URZ ;  /* 0x000001801c0e7890 */ /* 0x000fe4000ff1e0ff */
[----:B------:R-:W-:Y:S01]  /*1db0*/  ULEA UR8, UR5, UR6, 0x3 ;  /* 0x0000000605087291 */ /* 0x000fe2000f8e18ff */
[----:B------:R-:W-:Y:S01]  /*1dc0*/  LOP3.LUT R12, R12, UR9, RZ, 0x3c, !PT ;  /* 0x000000090c0c7c12 */ /* 0x000fe2000f8e3cff */
[----:B------:R-:W-:Y:S02]  /*1dd0*/  UIADD3.X UR17, UPT, UPT, URZ, UR29, URZ, UP1, !UPT ;  /* 0x0000001dff117290 */ /* 0x000fe40008ffe4ff */
[----:B------:R-:W-:Y:S01]  /*1de0*/  UIADD3.X UR15, UPT, UPT, URZ, UR29, URZ, UP0, !UPT ;  /* 0x0000001dff0f7290 */ /* 0x000fe200087fe4ff */
[----:B-1----:R-:W-:Y:S01]  /*1df0*/  SHF.L.U32 R0, R12, 0x1f, RZ ;  /* 0x0000001f0c007819 */ /* 0x002fe200000006ff */
[----:B------:R-:W-:Y:S01]  /*1e00*/  UMOV UR18, 0x0 ;  /* 0x0000000000127882 */ /* 0x000fe20000000000 */
[----:B------:R-:W-:Y:S01]  /*1e10*/  UMOV UR19, 0x10000000 ;  /* 0x1000000000137882 */ /* 0x000fe20000000000 */
[----:B------:R-:W-:Y:S01]  /*1e20*/  UMOV UR12, UR36 ;  /* 0x00000024000c7c82 */ /* 0x000fe20008000000 */
[----:B------:R3:W4:Y:S01]  /*1e30*/  SYNCS.PHASECHK.TRANS64.TRYWAIT P0, [UR8+0xd8], R0 ;  /* 0x0000d800ff0075a7 */ /* 0x0007220008001108 */
[----:B------:R-:W-:Y:S01]  /*1e40*/  USHF.L.U32 UR8, UR4, 0xc, URZ ;  /* 0x0000000c04087899 */ /* 0x000fe200080006ff */
[----:B------:R-:W-:-:S02]  /*1e50*/  UMOV UR9, UR33 ;  /* 0x0000002100097c82 */ /* 0x000fc40008000000 */
[----:B------:R-:W-:Y:S01]  /*1e60*/  UMOV UR4, 0x30000 ;  /* 0x0003000000047882 */ /* 0x000fe20000000000 */
[----:B------:R-:W-:Y:S02]  /*1e70*/  ULOP3.LUT UR32, UR8, UR21, URZ, 0xfc, !UPT ;  /* 0x0000001508207292 */ /* 0x000fe4000f8efcff */
[----:B------:R-:W-:Y:S02]  /*1e80*/  UIADD3 UR8, UPT, UPT, UR6, 0x1d600, UR8 ;  /* 0x0001d60006087890 */ /* 0x000fe4000fffe008 */
[----:B------:R-:W-:Y:S01]  /*1e90*/  UIADD3 UR32, UPT, UPT, UR6, 0x2600, UR32 ;  /* 0x0000260006207890 */ /* 0x000fe2000fffe020 */
[----:B------:R-:W-:Y:S01]  /*1ea0*/  UMOV UR10, UR34 ;  /* 0x00000022000a7c82 */ /* 0x000fe20008000000 */
[----:B------:R-:W-:Y:S01]  /*1eb0*/  UIADD3 UR7, UPT, UPT, UR7, 0x1, URZ ;  /* 0x0000000107077890 */ /* 0x000fe2000fffe0ff */
[----:B------:R-:W-:-:S03]  /*1ec0*/  UMOV UR13, UR24 ;  /* 0x00000018000d7c82 */ /* 0x000fc60008000000 */
[----:B------:R-:W-:-:S03]  /*1ed0*/  UISETP.NE.AND UP0, UPT, UR7, UR24, UPT ;  /* 0x000000180700728c */ /* 0x000fc6000bf05270 */
[----:B------:R1:W-:Y:S01]  /*1ee0*/  UTMALDG.3D.MULTICAST [UR32], [UR16], UR4, desc[UR18] ;  /* 0x00001220100073b4 */ /* 0x0003e20008011804 */
[----:B------:R3:W-:Y:S01]  /*1ef0*/  UTMALDG.3D [UR8], [UR14], desc[UR18] ;  /* 0x000012080e0075b4 */ /* 0x0007e20008011000 */
[----:B-1----:R-:W-:-:S04]  /*1f00*/  UMOV UR4, UR5 ;  /* 0x0000000500047c82 */ /* 0x002fc80008000000 */
[----:B---3--:R-:W-:Y:S05]  /*1f10*/  BRA.U UP0, `(.L_x_32) ;  /* 0xfffffffd004c7547 */ /* 0x008fea000b83ffff */
.L_x_26:
[----:B------:R-:W-:Y:S01]  /*1f20*/  ULEA UR4, UR5, UR6, 0x3 ;  /* 0x0000000605047291 */ /* 0x000fe2000f8e18ff */
[----:B-1----:R-:W-:Y:S01]  /*1f30*/  SHF.L.U32 R0, R12, 0x1f, RZ ;  /* 0x0000001f0c007819 */ /* 0x002fe200000006ff */
[----:B------:R-:W-:Y:S01]  /*1f40*/  @!P1 SYNCS.ARRIVE.TRANS64.A1T0 RZ, [UR6+0x1c8], RZ ;  /* 0x0001c8ffffff99a7 */ /* 0x000fe20008100006 */
[----:B------:R-:W-:-:S06]  /*1f50*/  UISETP.GT.AND UP0, UPT, UR42, UR41, UPT ;  /* 0x000000292a00728c */ /* 0x000fcc000bf04270 */
[----:B--2-4-:R1:W2:Y:S03]  /*1f60*/  SYNCS.PHASECHK.TRANS64.TRYWAIT P0, [UR4+0xd8], R0 ;  /* 0x0000d800ff0075a7 */ /* 0x0142a60008001104 */
[----:B------:R-:W-:Y:S05]  /*1f70*/  BRA.U !UP0, `(.L_x_33) ;  /* 0x0000000108c07547 */ /* 0x000fea000b800000 */
[----:B------:R-:W-:Y:S01]  /*1f80*/  UIADD3 UR26, UPT, UPT, UR43, UR13, URZ ;  /* 0x0000000d2b1a7290 */ /* 0x000fe2000fffe0ff */
[----:B------:R-:W-:-:S11]  /*1f90*/  UMOV UR4, UR5 ;  /* 0x0000000500047c82 */ /* 0x000fd60008000000 */
.L_x_39:
[----:B------:R-:W-:Y:S01]  /*1fa0*/  ULEA UR17, UR4, UR6, 0x3 ;  /* 0x0000000604117291 */ /* 0x000fe2000f8e18ff */
[----:B--2---:R-:W-:Y:S01]  /*1fb0*/  @!P3 MOV R2, 0x2000 ;  /* 0x000020000002b802 */ /* 0x004fe20000000f00 */
[----:B--2-4-:R-:W-:Y:S10]  /*1fc0*/  @P0 BRA `(.L_x_34) ;  /* 0x00000000000c0947 */ /* 0x014ff40003800000 */
[----:B------:R-:W-:-:S04]  /*1fd0*/  SHF.L.U32 R3, R12, 0x1f, RZ ;  /* 0x0000001f0c037819 */ /* 0x000fc800000006ff */
[----:B------:R-:W2:Y:S02]  /*1fe0*/  SYNCS.PHASECHK.TRANS64.TRYWAIT P0, [UR17+0xd8], R3 ;  /* 0x0000d803ff0075a7 */ /* 0x000ea40008001111 */
[----:B--2---:R-:W-:Y:S05]  /*1ff0*/  @!P0 BRA `(.L_x_35) ;  /* 0x0000005400e48947 */ /* 0x004fea0003800000 */
.L_x_34:
[----:B------:R2:W-:Y:S01]  /*2000*/  @!P3 SYNCS.ARRIVE.TRANS64 RZ, [UR17], R2 ;  /* 0x00000002ffffb9a7 */ /* 0x0005e20008000011 */
[----:B------:R-:W-:-:S04]  /*2010*/  ULOP3.LUT UR5, UR25, 0x2, URZ, 0xfc, !UPT ;  /* 0x0000000219057892 */ /* 0x000fc8000f8efcff */
[----:B------:R-:W-:-:S09]  /*2020*/  UISETP.NE.AND UP0, UPT, UR5, 0x2, UPT ;  /* 0x000000020500788c */ /* 0x000fd2000bf05270 */
[----:B------:R-:W-:Y:S05]  /*2030*/  BRA.U UP0, `(.L_x_36) ;  /* 0x0000000100047547 */ /* 0x000fea000b800000 */
[----:B------:R-:W-:Y:S05]  /*2040*/  BPT.TRAP 0x1 ;  /* 0x000000040000795c */ /* 0x000fea0000300000 */
.L_x_36:
[----:B------:R-:W-:Y:S04]  /*2050*/  BSSY.RECONVERGENT B0, `(.L_x_37) ;  /* 0x0000003000007945 */ /* 0x000fe80003800200 */
[----:B------:R-:W-:Y:S05]  /*2060*/  @P2 BRA `(.L_x_38) ;  /* 0x0000000000042947 */ /* 0x000fea0003800000 */
[----:B------:R-:W-:Y:S05]  /*2070*/  BPT.TRAP 0x1 ;  /* 0x000000040000795c */ /* 0x000fea0000300000 */
.L_x_38:
[----:B------:R-:W-:Y:S05]  /*2080*/  BSYNC.RECONVERGENT B0 ;  /* 0x0000000000007941 */ /* 0x000fea0003800200 */
.L_x_37:
[----:B------:R-:W-:Y:S02]  /*2090*/  UIADD3 UR5, UPT, UPT, UR4, 0x1, URZ ;  /* 0x0000000104057890 */ /* 0x000fe4000fffe0ff */
[----:B------:R-:W-:Y:S02]  /*20a0*/  UIADD3 UR14, UP1, UPT, UR28, 0x80, URZ ;  /* 0x000000801c0e7890 */ /* 0x000fe4000ff3e0ff */
[----:B------:R-:W-:Y:S02]  /*20b0*/  UISETP.NE.AND UP0, UPT, UR5, 0x1b, UPT ;  /* 0x0000001b0500788c */ /* 0x000fe4000bf05270 */
[----:B------:R-:W-:Y:S02]  /*20c0*/  USHF.L.U32 UR18, UR13, 0x6, URZ ;  /* 0x000000060d127899 */ /* 0x000fe400080006ff */
[----:B------:R-:W-:Y:S02]  /*20d0*/  USEL UR8, URZ, 0x1, UP0 ;  /* 0x00000001ff087887 */ /* 0x000fe40008000000 */
[----:B------:R-:W-:-:S02]  /*20e0*/  USEL UR5, UR5, URZ, UP0 ;  /* 0x000000ff05057287 */ /* 0x000fc40008000000 */
[----:B------:R-:W-:Y:S02]  /*20f0*/  UIADD3 UR22, UP0, UPT, UR28, 0x180, URZ ;  /* 0x000001801c167890 */ /* 0x000fe4000ff1e0ff */
[----:B------:R-:W-:Y:S01]  /*2100*/  LOP3.LUT R12, R12, UR8, RZ, 0x3c, !PT ;  /* 0x000000080c0c7c12 */ /* 0x000fe2000f8e3cff */
[----:B------:R-:W-:Y:S02]  /*2110*/  USHF.L.U32 UR8, UR4, 0xc, URZ ;  /* 0x0000000c04087899 */ /* 0x000fe400080006ff */
[----:B------:R-:W-:Y:S01]  /*2120*/  ULEA UR7, UR5, UR6, 0x3 ;  /* 0x0000000605077291 */ /* 0x000fe2000f8e18ff */
[----:B-1----:R-:W-:Y:S01]  /*2130*/  SHF.L.U32 R0, R12, 0x1f, RZ ;  /* 0x0000001f0c007819 */ /* 0x002fe200000006ff */
[----:B------:R-:W-:Y:S02]  /*2140*/  ULOP3.LUT UR16, UR8, UR21, URZ, 0xfc, !UPT ;  /* 0x0000001508107292 */ /* 0x000fe4000f8efcff */
[----:B------:R-:W-:Y:S02]  /*2150*/  UIADD3.X UR15, UPT, UPT, URZ, UR29, URZ, UP1, !UPT ;  /* 0x0000001dff0f7290 */ /* 0x000fe40008ffe4ff */
[----:B------:R-:W-:-:S02]  /*2160*/  UIADD3 UR16, UPT, UPT, UR6, 0x2600, UR16 ;  /* 0x0000260006107890 */ /* 0x000fc4000fffe010 */
[----:B------:R-:W-:Y:S01]  /*2170*/  UIADD3 UR8, UPT, UPT, UR6, 0x1d600, UR8 ;  /* 0x0001d60006087890 */ /* 0x000fe2000fffe008 */
[----:B------:R3:W4:Y:S01]  /*2180*/  SYNCS.PHASECHK.TRANS64.TRYWAIT P0, [UR7+0xd8], R0 ;  /* 0x0000d800ff0075a7 */ /* 0x0007220008001107 */
[----:B------:R-:W-:Y:S01]  /*2190*/  UIADD3.X UR23, UPT, UPT, URZ, UR29, URZ, UP0, !UPT ;  /* 0x0000001dff177290 */ /* 0x000fe200087fe4ff */
[----:B------:R-:W-:Y:S01]  /*21a0*/  UMOV UR4, 0x30000 ;  /* 0x0003000000047882 */ /* 0x000fe20000000000 */
[----:B------:R-:W-:Y:S01]  /*21b0*/  UMOV UR30, 0x0 ;  /* 0x00000000001e7882 */ /* 0x000fe20000000000 */
[----:B------:R-:W-:Y:S01]  /*21c0*/  UMOV UR31, 0x10000000 ;  /* 0x10000000001f7882 */ /* 0x000fe20000000000 */
[----:B------:R-:W-:Y:S01]  /*21d0*/  UMOV UR19, UR35 ;  /* 0x0000002300137c82 */ /* 0x000fe20008000000 */
[----:B------:R-:W-:Y:S01]  /*21e0*/  UMOV UR20, UR36 ;  /* 0x0000002400147c82 */ /* 0x000fe20008000000 */
[----:B------:R-:W-:Y:S01]  /*21f0*/  UMOV UR12, UR36 ;  /* 0x00000024000c7c82 */ /* 0x000fe20008000000 */
[----:B------:R-:W-:Y:S01]  /*2200*/  UMOV UR9, UR17 ;  /* 0x0000001100097c82 */ /* 0x000fe20008000000 */
[----:B------:R-:W-:Y:S01]  /*2210*/  UMOV UR10, UR18 ;  /* 0x00000012000a7c82 */ /* 0x000fe20008000000 */
[----:B------:R1:W-:Y:S01]  /*2220*/  UTMALDG.3D.MULTICAST [UR16], [UR14], UR4, desc[UR30] ;  /* 0x00001e100e0073b4 */ /* 0x0003e20008011804 */
[----:B------:R-:W-:-:S04]  /*2230*/  UIADD3 UR13, UPT, UPT, UR13, 0x1, URZ ;  /* 0x000000010d0d7890 */ /* 0x000fc8000fffe0ff */
[----:B------:R-:W-:Y:S01]  /*2240*/  UISETP.NE.AND UP0, UPT, UR13, UR26, UPT ;  /* 0x0000001a0d00728c */ /* 0x000fe2000bf05270 */
[----:B------:R3:W-:Y:S01]  /*2250*/  UTMALDG.3D [UR8], [UR22], desc[UR30] ;  /* 0x00001e08160075b4 */ /* 0x0007e20008011000 */
[----:B-1----:R-:W-:-:S07]  /*2260*/  UMOV UR4, UR5 ;  /* 0x0000000500047c82 */ /* 0x002fce0008000000 */
[----:B---3--:R-:W-:Y:S05]  /*2270*/  BRA.U UP0, `(.L_x_39) ;  /* 0xfffffffd00487547 */ /* 0x008fea000b83ffff */
.L_x_33:
[C---:B------:R-:W-:Y:S01]  /*2280*/  LEA R3, R11.reuse, UR6, 0x3 ;  /* 0x000000060b037c11 */ /* 0x040fe2000f8e18ff */
[----:B------:R-:W-:Y:S01]  /*2290*/  NOP ;  /* 0x0000000000007918 */ /* 0x000fe20000000000 */
[----:B-1----:R-:W-:Y:S02]  /*22a0*/  SHF.L.U32 R0, R10, 0x1f, RZ ;  /* 0x0000001f0a007819 */ /* 0x002fe400000006ff */
[----:B------:R-:W-:Y:S02]  /*22b0*/  LEA R4, R11, UR6, 0x4 ;  /* 0x000000060b047c11 */ /* 0x000fe4000f8e20ff */
[----:B--2-4-:R-:W1:Y:S02]  /*22c0*/  SYNCS.PHASECHK.TRANS64.TRYWAIT P0, [R3+URZ+0x1d0], R0 ;  /* 0x0001d000030075a7 */ /* 0x014e6400080011ff */
[----:B-1----:R-:W-:Y:S05]  /*22d0*/  @!P0 BRA `(.L_x_40) ;  /* 0x0000005400448947 */ /* 0x002fea0003800000 */
.L_x_129:
[----:B------:R-:W2:Y:S01]  /*22e0*/  LDS.128 R4, [R4+0x260] ;  /* 0x0002600004047984 */ /* 0x000ea20000000c00 */
[----:B------:R-:W-:Y:S01]  /*22f0*/  UISETP.GE.AND UP0, UPT, UR40, 0x1, UPT ;  /* 0x000000012800788c */ /* 0x000fe2000bf06270 */
[----:B------:R-:W-:Y:S01]  /*2300*/  @!PT LDS RZ, [RZ] ;  /* 0x00000000fffff984 */ /* 0x000fe20000000800 */
[----:B------:R-:W-:Y:S01]  /*2310*/  @!PT LDS RZ, [RZ] ;  /* 0x00000000fffff984 */ /* 0x000fe20000000800 */
[----:B------:R-:W-:Y:S01]  /*2320*/  @!PT LDS RZ, [RZ] ;  /* 0x00000000fffff984 */ /* 0x000fe20000000800 */
[----:B------:R-:W-:Y:S01]  /*2330*/  @!PT LDS RZ, [RZ] ;  /* 0x00000000fffff984 */ /* 0x000fe20000000800 */
[----:B------:R3:W-:Y:S06]  /*2340*/  MEMBAR.ALL.CTA ;  /* 0x0000000000007992 */ /* 0x0007ec0000008000 */
[----:B---3--:R-:W3:Y:S01]  /*2350*/  FENCE.VIEW.ASYNC.S ;  /* 0x00000000000073c6 */ /* 0x008ee20000000000 */
[----:B--2---:R-:W-:-:S13]  /*2360*/  LOP3.LUT P0, RZ, R6, 0x1, RZ, 0xc0, !PT ;  /* 0x0000000106ff7812 */ /* 0x004fda000780c0ff */
[----:B---3--:R-:W-:Y:S01]  /*2370*/  VOTEU.ANY UP1, P0 ;  /* 0x0000000000ff7886 */ /* 0x008fe20000020100 */
[----:B------:R-:W-:-:S13]  /*2380*/  PLOP3.LUT P0, PT, PT, PT, UP1, 0x80, 0x8 ;  /* 0x000000000008781c */ /* 0x000fda0003f0f018 */
[----:B-1----:R-:W-:Y:S02]  /*2390*/  @P0 LOP3.LUT R0, R5, 0xffff, RZ, 0xc0, !PT ;  /* 0x0000ffff05000812 */ /* 0x002fe400078ec0ff */
[----:B------:R-:W-:Y:S02]  /*23a0*/  @P0 MOV R2, R4 ;  /* 0x0000000400020202 */ /* 0x000fe40000000f00 */
[----:B------:R-:W-:Y:S01]  /*23b0*/  @P0 R2UR UR7, R0 ;  /* 0x00000000000702ca */ /* 0x000fe200000e0000 */
[----:B------:R-:W-:Y:S01]  /*23c0*/  VIADD R0, R3, 0x1e0 ;  /* 0x000001e003007836 */ /* 0x000fe20000000000 */
[----:B------:R-:W-:Y:S02]  /*23d0*/  @P0 SHF.R.U32.HI R4, RZ, 0x10, R5 ;  /* 0x00000010ff040819 */ /* 0x000fe40000011605 */
[----:B------:R-:W-:Y:S02]  /*23e0*/  @P0 R2UR UR8, R2 ;  /* 0x00000000020802ca */ /* 0x000fe400000e0000 */
[----:B------:R-:W-:-:S02]  /*23f0*/  PRMT R0, RZ, 0x654, R0 ;  /* 0x00000654ff007816 */ /* 0x000fc40000000000 */
[----:B------:R-:W-:Y:S02]  /*2400*/  @P0 R2UR UR4, R4 ;  /* 0x00000000040402ca */ /* 0x000fe400000e0000 */
[----:B------:R1:W-:Y:S03]  /*2410*/  SYNCS.ARRIVE.TRANS64.RED.A1T0 RZ, [R0+URZ], RZ ;  /* 0x000000ff00ff79a7 */ /* 0x0003e600081004ff */
[----:B------:R-:W-:-:S04]  /*2420*/  @UP1 UMOV UR27, UR7 ;  /* 0x00000007001b1c82 */ /* 0x000fc80008000000 */
[----:B------:R-:W-:-:S04]  /*2430*/  @UP1 UMOV UR37, UR8 ;  /* 0x0000000800251c82 */ /* 0x000fc80008000000 */
[----:B------:R-:W-:Y:S01]  /*2440*/  @UP1 UMOV UR36, UR4 ;  /* 0x0000000400241c82 */ /* 0x000fe20008000000 */
[----:B------:R-:W-:Y:S05]  /*2450*/  BRA.U !UP0, `(.L_x_41) ;  /* 0x0000000108d47547 */ /* 0x000fea000b800000 */
[----:B------:R-:W2:Y:S01]  /*2460*/  LDCU.128 UR12, c[0x0][0xb10] ;  /* 0x00016200ff0c77ac */ /* 0x000ea20008000c00 */
[----:B------:R-:W3:Y:S01]  /*2470*/  LDCU UR26, c[0x0][0xb20] ;  /* 0x00016400ff1a77ac */ /* 0x000ee20008000800 */
[----:B------:R-:W4:Y:S01]  /*2480*/  LDCU UR20, c[0x0][0xb0c] ;  /* 0x00016180ff1477ac */ /* 0x000f220008000800 */
[----:B------:R-:W1:Y:S01]  /*2490*/  LDCU.64 UR10, c[0x0][0xb28] ;  /* 0x00016500ff0a77ac */ /* 0x000e620008000a00 */
[----:B------:R-:W-:Y:S02]  /*24a0*/  UISETP.NE.AND UP3, UPT, UR40, 0x1, UPT ;  /* 0x000000012800788c */ /* 0x000fe4000bf65270 */
[----:B--2---:R-:W-:Y:S02]  /*24b0*/  UIMAD.WIDE.U32 UR16, UR38, UR15, URZ ;  /* 0x0000000f261072a5 */ /* 0x004fe4000f8e00ff */
[----:B------:R-:W-:Y:S02]  /*24c0*/  UIMAD.WIDE.U32 UR8, UR39, UR12, URZ ;  /* 0x0000000c270872a5 */ /* 0x000fe4000f8e00ff */
[----:B------:R-:W-:-:S02]  /*24d0*/  UISETP.NE.AND UP0, UPT, UR14, 0x1, UPT ;  /* 0x000000010e00788c */ /* 0x000fc4000bf05270 */
[----:B------:R-:W-:Y:S01]  /*24e0*/  UIMAD.WIDE.U32 UR22, UR27, UR15, URZ ;  /* 0x0000000f1b1672a5 */ /* 0x000fe2000f8e00ff */
[----:B------:R-:W-:Y:S02]  /*24f0*/  UMOV UR16, UR17 ;  /* 0x0000001100107c82 */ /* 0x000fe40008000000 */
[----:B------:R-:W-:Y:S01]  /*2500*/  UMOV UR8, UR9 ;  /* 0x0000000900087c82 */ /* 0x000fe20008000000 */
[----:B---3--:R-:W-:Y:S02]  /*2510*/  USHF.R.U32.HI UR16, URZ, UR26, UR16 ;  /* 0x0000001aff107299 */ /* 0x008fe40008011610 */
[----:B----4-:R-:W-:Y:S02]  /*2520*/  UISETP.NE.AND UP2, UPT, UR20, 0x1, UPT ;  /* 0x000000011400788c */ /* 0x010fe4000bf45270 */
[----:B------:R-:W-:Y:S02]  /*2530*/  USHF.R.U32.HI UR8, URZ, UR13, UR8 ;  /* 0x0000000dff087299 */ /* 0x000fe40008011608 */
[----:B------:R-:W-:-:S02]  /*2540*/  USEL UR7, UR38, UR16, !UP0 ;  /* 0x0000001026077287 */ /* 0x000fc4000c000000 */
[----:B------:R-:W-:Y:S02]  /*2550*/  USEL UR8, UR39, UR8, !UP2 ;  /* 0x0000000827087287 */ /* 0x000fe4000d000000 */
[----:B-1----:R-:W-:Y:S01]  /*2560*/  UIMAD.WIDE.U32 UR16, UR7, UR10, URZ ;  /* 0x0000000a071072a5 */ /* 0x002fe2000f8e00ff */
[----:B------:R-:W-:Y:S01]  /*2570*/  UMOV UR4, UR23 ;  /* 0x0000001700047c82 */ /* 0x000fe20008000000 */
[----:B------:R-:W-:Y:S02]  /*2580*/  UIMAD.WIDE.U32 UR18, UR37, UR12, URZ ;  /* 0x0000000c251272a5 */ /* 0x000fe4000f8e00ff */
[----:B------:R-:W-:-:S03]  /*2590*/  UIMAD.WIDE.U32 UR22, UR8, UR10, URZ ;  /* 0x0000000a081672a5 */ /* 0x000fc6000f8e00ff */
[----:B------:R-:W-:Y:S01]  /*25a0*/  UMOV UR16, UR17 ;  /* 0x0000001100107c82 */ /* 0x000fe20008000000 */
[----:B------:R-:W-:Y:S02]  /*25b0*/  USHF.R.U32.HI UR4, URZ, UR26, UR4 ;  /* 0x0000001aff047299 */ /* 0x000fe40008011604 */
[----:B------:R-:W-:Y:S01]  /*25c0*/  @UP3 USHF.R.U32.HI UR7, URZ, UR11, UR16 ;  /* 0x0000000bff073299 */ /* 0x000fe20008011610 */
[----:B------:R-:W-:Y:S01]  /*25d0*/  UMOV UR18, UR19 ;  /* 0x0000001300127c82 */ /* 0x000fe20008000000 */
[----:B------:R-:W-:Y:S01]  /*25e0*/  UMOV UR22, UR23 ;  /* 0x0000001700167c82 */ /* 0x000fe20008000000 */
[----:B------:R-:W-:Y:S02]  /*25f0*/  USHF.R.U32.HI UR13, URZ, UR13, UR18 ;  /* 0x0000000dff0d7299 */ /* 0x000fe40008011612 */
[----:B------:R-:W-:Y:S02]  /*2600*/  USEL UR4, UR27, UR4, !UP0 ;  /* 0x000000041b047287 */ /* 0x000fe4000c000000 */
[----:B------:R-:W-:-:S02]  /*2610*/  @UP3 USHF.R.U32.HI UR8, URZ, UR11, UR22 ;  /* 0x0000000bff083299 */ /* 0x000fc40008011616 */
[----:B------:R-:W-:Y:S02]  /*2620*/  UIMAD UR9, UR40, UR7, URZ ;  /* 0x00000007280972a4 */ /* 0x000fe4000f8e02ff */
[----:B------:R-:W-:Y:S02]  /*2630*/  USEL UR7, UR37, UR13, !UP2 ;  /* 0x0000000d25077287 */ /* 0x000fe4000d000000 */
[----:B------:R-:W-:Y:S02]  /*2640*/  UIMAD UR12, UR40, UR8, URZ ;  /* 0x00000008280c72a4 */ /* 0x000fe4000f8e02ff */
[----:B------:R-:W-:Y:S02]  /*2650*/  UISETP.GE.AND UP0, UPT, UR4, UR9, UPT ;  /* 0x000000090400728c */ /* 0x000fe4000bf06270 */
[----:B------:R-:W-:Y:S02]  /*2660*/  UIMAD.WIDE.U32 UR16, UR4, UR10, URZ ;  /* 0x0000000a041072a5 */ /* 0x000fe4000f8e00ff */
[----:B------:R-:W-:-:S02]  /*2670*/  UISETP.GE.OR UP0, UPT, UR7, UR12, UP0 ;  /* 0x0000000c0700728c */ /* 0x000fc40008706670 */
        /* <DEDUP_REMOVED lines=19> */
.L_x_41:
[----:B------:R-:W2:Y:S02]  /*27b0*/  LDCU UR4, c[0x0][0xb30] ;  /* 0x00016600ff0477ac */ /* 0x000ea40008000800 */
[----:B--2---:R-:W-:-:S09]  /*27c0*/  UISETP.NE.AND UP0, UPT, UR4, 0x1, UPT ;  /* 0x000000010400788c */ /* 0x004fd2000bf05270 */
[----:B------:R-:W-:Y:S05]  /*27d0*/  BRA.U UP0, `(.L_x_42) ;  /* 0x0000000100447547 */ /* 0x000fea000b800000 */
[----:B------:R-:W2:Y:S01]  /*27e0*/  LDCU.128 UR12, c[0x0][0xb10] ;  /* 0x00016200ff0c77ac */ /* 0x000ea20008000c00 */
[----:B------:R-:W3:Y:S01]  /*27f0*/  LDCU UR16, c[0x0][0xb0c] ;  /* 0x00016180ff1077ac */ /* 0x000ee20008000800 */
[----:B------:R-:W4:Y:S01]  /*2800*/  LDCU UR17, c[0x0][0xb20] ;  /* 0x00016400ff1177ac */ /* 0x000f220008000800 */
[----:B--2---:R-:W-:Y:S02]  /*2810*/  UIMAD.WIDE.U32 UR10, UR37, UR12, URZ ;  /* 0x0000000c250a72a5 */ /* 0x004fe4000f8e00ff */
[----:B------:R-:W-:Y:S02]  /*2820*/  UIMAD.WIDE.U32 UR8, UR27, UR15, URZ ;  /* 0x0000000f1b0872a5 */ /* 0x000fe4000f8e00ff */
[----:B---3--:R-:W-:Y:S02]  /*2830*/  UISETP.NE.AND UP2, UPT, UR16, 0x1, UPT ;  /* 0x000000011000788c */ /* 0x008fe4000bf45270 */
[----:B------:R-:W-:Y:S01]  /*2840*/  UISETP.NE.AND UP0, UPT, UR14, 0x1, UPT ;  /* 0x000000010e00788c */ /* 0x000fe2000bf05270 */
[----:B------:R-:W-:-:S02]  /*2850*/  UMOV UR7, UR11 ;  /* 0x0000000b00077c82 */ /* 0x000fc40008000000 */
[----:B------:R-:W-:Y:S01]  /*2860*/  UMOV UR4, UR9 ;  /* 0x0000000900047c82 */ /* 0x000fe20008000000 */
[----:B------:R-:W-:Y:S02]  /*2870*/  USHF.R.U32.HI UR7, URZ, UR13, UR7 ;  /* 0x0000000dff077299 */ /* 0x000fe40008011607 */
[----:B----4-:R-:W-:Y:S02]  /*2880*/  USHF.R.U32.HI UR4, URZ, UR17, UR4 ;  /* 0x00000011ff047299 */ /* 0x010fe40008011604 */
[----:B------:R-:W-:Y:S02]  /*2890*/  USEL UR7, UR37, UR7, !UP2 ;  /* 0x0000000725077287 */ /* 0x000fe4000d000000 */
[----:B------:R-:W-:-:S04]  /*28a0*/  USEL UR4, UR27, UR4, !UP0 ;  /* 0x000000041b047287 */ /* 0x000fc8000c000000 */
[----:B------:R-:W-:Y:S02]  /*28b0*/  UIADD3 UR8, UPT, UPT, UR7, -UR4, URZ ;  /* 0x8000000407087290 */ /* 0x000fe4000fffe0ff */
[----:B------:R-:W-:Y:S02]  /*28c0*/  UIADD3 UR4, UPT, UPT, -UR7, UR4, URZ ;  /* 0x0000000407047290 */ /* 0x000fe4000fffe1ff */
[----:B------:R-:W-:Y:S02]  /*28d0*/  UIMAD UR27, UR8, UR14, UR27 ;  /* 0x0000000e081b72a4 */ /* 0x000fe4000f8e021b */
[----:B------:R-:W-:-:S12]  /*28e0*/  UIMAD UR37, UR4, UR16, UR37 ;  /* 0x00000010042572a4 */ /* 0x000fd8000f8e0225 */
.L_x_42:
[----:B------:R-:W-:Y:S01]  /*28f0*/  VIADD R11, R11, 0x1 ;  /* 0x000000010b0b7836 */ /* 0x000fe20000000000 */
[----:B------:R-:W-:Y:S01]  /*2900*/  PLOP3.LUT P1, PT, PT, PT, PT, 0x80, 0x8 ;  /* 0x000000000008781c */ /* 0x000fe20003f2f070 */
[----:B------:R-:W-:Y:S02]  /*2910*/  UIADD3 UR46, UPT, UPT, UR37, UR60, URZ ;  /* 0x0000003c252e7290 */ /* 0x000fe4000fffe0ff */
[----:B------:R-:W-:Y:S01]  /*2920*/  UIADD3 UR45, UPT, UPT, UR27, UR57, URZ ;  /* 0x000000391b2d7290 */ /* 0x000fe2000fffe0ff */
[----:B------:R-:W-:-:S04]  /*2930*/  ISETP.NE.AND P0, PT, R11, 0x2, PT ;  /* 0x000000020b00780c */ /* 0x000fc80003f05270 */
[----:B-1----:R-:W-:Y:S02]  /*2940*/  SEL R0, RZ, 0x1, P0 ;  /* 0x00000001ff007807 */ /* 0x002fe40000000000 */
[----:B------:R-:W-:Y:S02]  /*2950*/  SEL R11, R11, RZ, P0 ;  /* 0x000000ff0b0b7207 */ /* 0x000fe40000000000 */
[----:B------:R-:W-:Y:S01]  /*2960*/  LOP3.LUT R10, R10, R0, RZ, 0x3c, !PT ;  /* 0x000000000a0a7212 */ /* 0x000fe200078e3cff */
[----:B------:R-:W-:Y:S06]  /*2970*/  BRA.U UP1, `(.L_x_43) ;  /* 0xfffffff101447547 */ /* 0x000fec000b83ffff */
[----:B------:R-:W-:Y:S01]  /*2980*/  UIADD3 UR7, UPT, UPT, UR6, 0xd8, URZ ;  /* 0x000000d806077890 */ /* 0x000fe2000fffe0ff */
[----:B------:R-:W-:-:S03]  /*2990*/  SHF.L.U32 R2, R12, 0x1f, RZ ;  /* 0x0000001f0c027819 */ /* 0x000fc600000006ff */
[----:B------:R-:W-:-:S09]  /*29a0*/  ULEA UR4, UR5, UR7, 0x3 ;  /* 0x0000000705047291 */ /* 0x000fd2000f8e18ff */
[----:B------:R-:W1:Y:S02]  /*29b0*/  SYNCS.PHASECHK.TRANS64.TRYWAIT P0, [UR4], R2 ;  /* 0x00000002ff0075a7 */ /* 0x000e640008001104 */
[----:B-1----:R-:W-:Y:S05]  /*29c0*/  @!P0 BRA `(.L_x_44) ;  /* 0x0000004c009c8947 */ /* 0x002fea0003800000 */
.L_x_131:
[----:B------:R-:W-:-:S04]  /*29d0*/  UIADD3 UR4, UPT, UPT, UR5, 0x1, URZ ;  /* 0x0000000105047890 */ /* 0x000fc8000fffe0ff */
[----:B------:R-:W-:-:S04]  /*29e0*/  UISETP.NE.AND UP0, UPT, UR4, 0x1b, UPT ;  /* 0x0000001b0400788c */ /* 0x000fc8000bf05270 */
[----:B------:R-:W-:Y:S02]  /*29f0*/  USEL UR6, URZ, 0x1, UP0 ;  /* 0x00000001ff067887 */ /* 0x000fe40008000000 */
[----:B------:R-:W-:-:S04]  /*2a00*/  USEL UR4, UR4, URZ, UP0 ;  /* 0x000000ff04047287 */ /* 0x000fc80008000000 */
[----:B------:R-:W-:Y:S01]  /*2a10*/  ULEA UR5, UR4, UR7, 0x3 ;  /* 0x0000000704057291 */ /* 0x000fe2000f8e18ff */
[----:B-1----:R-:W-:-:S04]  /*2a20*/  LOP3.LUT R2, R12, UR6, RZ, 0x3c, !PT ;  /* 0x000000060c027c12 */ /* 0x002fc8000f8e3cff */
[----:B------:R-:W-:-:S04]  /*2a30*/  SHF.L.U32 R3, R2, 0x1f, RZ ;  /* 0x0000001f02037819 */ /* 0x000fc800000006ff */
[----:B------:R-:W1:Y:S02]  /*2a40*/  SYNCS.PHASECHK.TRANS64.TRYWAIT P0, [UR5], R3 ;  /* 0x00000003ff0075a7 */ /* 0x000e640008001105 */
[----:B-1----:R-:W-:Y:S05]  /*2a50*/  @!P0 BRA `(.L_x_45) ;  /* 0x0000004c00908947 */ /* 0x002fea0003800000 */
.L_x_133:
[----:B------:R-:W-:-:S04]  /*2a60*/  UIADD3 UR4, UPT, UPT, UR4, 0x1, URZ ;  /* 0x0000000104047890 */ /* 0x000fc8000fffe0ff */
[----:B------:R-:W-:-:S04]  /*2a70*/  UISETP.NE.AND UP0, UPT, UR4, 0x1b, UPT ;  /* 0x0000001b0400788c */ /* 0x000fc8000bf05270 */
[----:B------:R-:W-:Y:S02]  /*2a80*/  USEL UR6, URZ, 0x1, UP0 ;  /* 0x00000001ff067887 */ /* 0x000fe40008000000 */
[----:B------:R-:W-:-:S04]  /*2a90*/  USEL UR4, UR4, URZ, UP0 ;  /* 0x000000ff04047287 */ /* 0x000fc80008000000 */
[----:B------:R-:W-:Y:S01]  /*2aa0*/  ULEA UR5, UR4, UR7, 0x3 ;  /* 0x0000000704057291 */ /* 0x000fe2000f8e18ff */
[----:B------:R-:W-:-:S04]  /*2ab0*/  LOP3.LUT R2, R2, UR6, RZ, 0x3c, !PT ;  /* 0x0000000602027c12 */ /* 0x000fc8000f8e3cff */
[----:B-1----:R-:W-:-:S04]  /*2ac0*/  SHF.L.U32 R3, R2, 0x1f, RZ ;  /* 0x0000001f02037819 */ /* 0x002fc800000006ff */
[----:B------:R-:W1:Y:S02]  /*2ad0*/  SYNCS.PHASECHK.TRANS64.TRYWAIT P0, [UR5], R3 ;  /* 0x00000003ff0075a7 */ /* 0x000e640008001105 */
[----:B-1----:R-:W-:Y:S05]  /*2ae0*/  @!P0 BRA `(.L_x_46) ;  /* 0x0000004c00848947 */ /* 0x002fea0003800000 */
.L_x_135:
        /* <DEDUP_REMOVED lines=9> */
.L_x_137:
        /* <DEDUP_REMOVED lines=9> */
.L_x_139:
        /* <DEDUP_REMOVED lines=9> */
.L_x_141:
        /* <DEDUP_REMOVED lines=9> */
.L_x_143:
        /* <DEDUP_REMOVED lines=9> */
.L_x_145:
        /* <DEDUP_REMOVED lines=9> */
.L_x_147:
        /* <DEDUP_REMOVED lines=9> */
.L_x_149:
        /* <DEDUP_REMOVED lines=9> */
.L_x_151:
        /* <DEDUP_REMOVED lines=9> */
.L_x_153:
        /* <DEDUP_REMOVED lines=9> */
.L_x_155:
        /* <DEDUP_REMOVED lines=9> */
.L_x_157:
        /* <DEDUP_REMOVED lines=9> */
.L_x_159:
        /* <DEDUP_REMOVED lines=9> */
.L_x_161:
        /* <DEDUP_REMOVED lines=9> */
.L_x_163:
        /* <DEDUP_REMOVED lines=9> */
.L_x_165:
        /* <DEDUP_REMOVED lines=9> */
.L_x_167:
        /* <DEDUP_REMOVED lines=9> */
.L_x_169:
        /* <DEDUP_REMOVED lines=9> */
.L_x_171:
        /* <DEDUP_REMOVED lines=9> */
.L_x_173:
        /* <DEDUP_REMOVED lines=9> */
.L_x_175:
        /* <DEDUP_REMOVED lines=9> */
.L_x_177:
        /* <DEDUP_REMOVED lines=9> */
.L_x_179:
        /* <DEDUP_REMOVED lines=9> */
.L_x_181:
[----:B------:R-:W-:-:S04]  /*37e0*/  UIADD3 UR4, UPT, UPT, UR4, 0x1, URZ ;  /* 0x0000000104047890 */ /* 0x000fc8000fffe0ff */
[----:B------:R-:W-:-:S04]  /*37f0*/  UISETP.NE.AND UP0, UPT, UR4, 0x1b, UPT ;  /* 0x0000001b0400788c */ /* 0x000fc8000bf05270 */
[----:B------:R-:W-:Y:S02]  /*3800*/  USEL UR5, URZ, 0x1, UP0 ;  /* 0x00000001ff057887 */ /* 0x000fe40008000000 */
[----:B------:R-:W-:-:S04]  /*3810*/  USEL UR4, UR4, URZ, UP0 ;  /* 0x000000ff04047287 */ /* 0x000fc80008000000 */
[----:B------:R-:W-:Y:S01]  /*3820*/  ULEA UR4, UR4, UR7, 0x3 ;  /* 0x0000000704047291 */ /* 0x000fe2000f8e18ff */
[----:B------:R-:W-:-:S04]  /*3830*/  LOP3.LUT R2, R2, UR5, RZ, 0x3c, !PT ;  /* 0x0000000502027c12 */ /* 0x000fc8000f8e3cff */
[----:B------:R-:W-:Y:S01]  /*3840*/  SHF.L.U32 R2, R2, 0x1f, RZ ;  /* 0x0000001f02027819 */ /* 0x000fe200000006ff */
[----:B-1----:R-:W-:-:S07]  /*3850*/  IMAD.U32 R0, RZ, RZ, UR4 ;  /* 0x00000004ff007e24 */ /* 0x002fce000f8e00ff */
.L_x_70:
[----:B-1----:R1:W2:Y:S02]  /*3860*/  SYNCS.PHASECHK.TRANS64.TRYWAIT P0, [R0+URZ], R2 ;  /* 0x00000002000075a7 */ /* 0x0022a400080011ff */
[----:B--2---:R-:W-:Y:S05]  /*3870*/  @!P0 NANOSLEEP.SYNCS 0x989680 ;  /* 0x009896800000895d */ /* 0x004fea0003900000 */
[----:B------:R-:W2:Y:S02]  /*3880*/  @!P0 SYNCS.PHASECHK.TRANS64 P0, [R0+URZ], R2 ;  /* 0x00000002000085a7 */ /* 0x000ea400080010ff */
[----:B--2---:R-:W-:Y:S05]  /*3890*/  @P0 EXIT ;  /* 0x000000000000094d */ /* 0x004fea0003800000 */
[----:B------:R-:W-:Y:S05]  /*38a0*/  BRA `(.L_x_70) ;  /* 0xfffffffc00ec7947 */ /* 0x000fea000383ffff */
.L_x_23:
[----:B------:R-:W-:-:S04]  /*38b0*/  UISETP.NE.AND UP0, UPT, UR48, URZ, UPT ;  /* 0x000000ff3000728c */ /* 0x000fc8000bf05270 */
[----:B------:R-:W-:-:S09]  /*38c0*/  UISETP.NE.OR UP0, UPT, UR22, 0x1, UP0 ;  /* 0x000000011600788c */ /* 0x000fd20008705670 */
[----:B------:R-:W-:Y:S05]  /*38d0*/  BRA.U UP0, `(.L_x_71) ;  /* 0x0000000500487547 */ /* 0x000fea000b800000 */
[----:B------:R-:W-:Y:S01]  /*38e0*/  ISETP.GE.U32.AND P2, PT, R0, 0x2, PT ;  /* 0x000000020000780c */ /* 0x000fe20003f46070 */
[----:B------:R-:W-:Y:S01]  /*38f0*/  IMAD.MOV.U32 R12, RZ, RZ, 0x1 ;  /* 0x00000001ff0c7424 */ /* 0x000fe200078e00ff */
[----:B------:R-:W-:Y:S02]  /*3900*/  CS2R R10, SRZ ;  /* 0x00000000000a7805 */ /* 0x000fe4000001ff00 */
[----:B------:R-:W-:Y:S01]  /*3910*/  CS2R R8, SRZ ;  /* 0x0000000000087805 */ /* 0x000fe2000001ff00 */
[----:B------:R-:W-:Y:S01]  /*3920*/  UMOV UR6, 0x400 ;  /* 0x0000040000067882 */ /* 0x000fe20000000000 */
[----:B------:R-:W-:Y:S01]  /*3930*/  UMOV UR5, URZ ;  /* 0x000000ff00057c82 */ /* 0x000fe20008000000 */
[----:B------:R-:W-:-:S12]  /*3940*/  ULEA UR6, UR48, UR6, 0x18 ;  /* 0x0000000630067291 */ /* 0x000fd8000f8ec0ff */
.L_x_75:
[----:B------:R-:W-:Y:S02]  /*3950*/  LEA R2, R8, UR6, 0x3 ;  /* 0x0000000608027c11 */ /* 0x000fe4000f8e18ff */
[----:B------:R-:W-:-:S03]  /*3960*/  SHF.L.U32 R4, R9, 0x1f, RZ ;  /* 0x0000001f09047819 */ /* 0x000fc600000006ff */
[----:B------:R-:W-:Y:S01]  /*3970*/  VIADD R5, R2, 0x240 ;  /* 0x0000024002057836 */ /* 0x000fe20000000000 */
[----:B------:R-:W1:Y:S02]  /*3980*/  SYNCS.PHASECHK.TRANS64.TRYWAIT P0, [R2+URZ+0x230], R4 ;  /* 0x00023004020075a7 */ /* 0x000e6400080011ff */
[----:B-1----:R-:W-:Y:S05]  /*3990*/  @!P0 BRA `(.L_x_72) ;  /* 0x0000004800188947 */ /* 0x002fea0003800000 */
.L_x_182:
[----:B------:R-:W-:Y:S01]  /*39a0*/  ULEA UR4, UR5, UR6, 0x3 ;  /* 0x0000000605047291 */ /* 0x000fe2000f8e18ff */
[----:B-1----:R-:W-:Y:S01]  /*39b0*/  PRMT R2, RZ, 0x654, R5 ;  /* 0x00000654ff027816 */ /* 0x002fe20000000005 */
[----:B------:R-:W-:Y:S01]  /*39c0*/  @!P2 IMAD.MOV.U32 R4, RZ, RZ, 0x10 ;  /* 0x00000010ff04a424 */ /* 0x000fe200078e00ff */
[----:B------:R-:W-:Y:S01]  /*39d0*/  SHF.L.U32 R5, R12, 0x1f, RZ ;  /* 0x0000001f0c057819 */ /* 0x000fe200000006ff */
[----:B------:R-:W-:Y:S01]  /*39e0*/  UIADD3 UR7, UPT, UPT, UR4, 0x1d0, URZ ;  /* 0x000001d004077890 */ /* 0x000fe2000fffe0ff */
[----:B------:R1:W-:Y:S05]  /*39f0*/  SYNCS.ARRIVE.TRANS64.RED.A1T0 RZ, [R2+URZ], RZ ;  /* 0x000000ff02ff79a7 */ /* 0x0003ea00081004ff */
[----:B------:R-:W-:Y:S01]  /*3a00*/  IMAD.U32 R6, RZ, RZ, UR7 ;  /* 0x00000007ff067e24 */ /* 0x000fe2000f8e00ff */
[----:B------:R-:W2:Y:S04]  /*3a10*/  SYNCS.PHASECHK.TRANS64.TRYWAIT P0, [UR4+0x1e0], R5 ;  /* 0x0001e005ff0075a7 */ /* 0x000ea80008001104 */
[----:B------:R-:W-:Y:S01]  /*3a20*/  PRMT R6, R0, 0x654, R6 ;  /* 0x0000065400067816 */ /* 0x000fe20000000006 */
[----:B-12---:R-:W-:Y:S06]  /*3a30*/  @!P0 BRA `(.L_x_73) ;  /* 0x0000004800048947 */ /* 0x006fec0003800000 */
.L_x_184:
[----:B------:R-:W-:Y:S01]  /*3a40*/  ULEA UR8, UR5, UR6, 0x4 ;  /* 0x0000000605087291 */ /* 0x000fe2000f8e20ff */
[----:B------:R-:W-:Y:S01]  /*3a50*/  SEL R3, R6, R3, !P2 ;  /* 0x0000000306037207 */ /* 0x000fe20005000000 */
[----:B------:R-:W-:Y:S01]  /*3a60*/  UIADD3 UR9, UPT, UPT, UR4, 0x1d0, URZ ;  /* 0x000001d004097890 */ /* 0x000fe2000fffe0ff */
[----:B-1----:R-:W-:Y:S01]  /*3a70*/  LEA R2, R11, UR6, 0x3 ;  /* 0x000000060b027c11 */ /* 0x002fe2000f8e18ff */
[----:B------:R-:W-:Y:S01]  /*3a80*/  UIADD3 UR8, UPT, UPT, UR8, 0x260, URZ ;  /* 0x0000026008087890 */ /* 0x000fe2000fffe0ff */
[----:B------:R1:W-:Y:S01]  /*3a90*/  @!P2 SYNCS.ARRIVE.TRANS64.RED RZ, [R3+URZ], R4 ;  /* 0x0000000403ffa9a7 */ /* 0x0003e200080004ff */
[----:B------:R-:W-:Y:S01]  /*3aa0*/  UIADD3 UR4, UPT, UPT, UR5, 0x1, URZ ;  /* 0x0000000105047890 */ /* 0x000fe2000fffe0ff */
[----:B------:R-:W-:-:S03]  /*3ab0*/  VIADD R8, R8, 0x1 ;  /* 0x0000000108087836 */ /* 0x000fc60000000000 */
[----:B------:R-:W-:Y:S02]  /*3ac0*/  UISETP.NE.AND UP0, UPT, UR4, 0x2, UPT ;  /* 0x000000020400788c */ /* 0x000fe4000bf05270 */
[----:B------:R-:W-:Y:S01]  /*3ad0*/  ISETP.NE.AND P0, PT, R8, 0x2, PT ;  /* 0x000000020800780c */ /* 0x000fe20003f05270 */
[----:B------:R-:W-:Y:S06]  /*3ae0*/  UGETNEXTWORKID.BROADCAST [UR8], [UR9] ;  /* 0x00000000080073ca */ /* 0x000fec0008000100 */
[----:B------:R-:W-:Y:S02]  /*3af0*/  USEL UR7, URZ, 0x1, UP0 ;  /* 0x00000001ff077887 */ /* 0x000fe40008000000 */
[----:B------:R-:W-:-:S04]  /*3b00*/  USEL UR5, UR4, URZ, UP0 ;  /* 0x000000ff04057287 */ /* 0x000fc80008000000 */
[----:B------:R-:W-:Y:S02]  /*3b10*/  LOP3.LUT R12, R12, UR7, RZ, 0x3c, !PT ;  /* 0x000000070c0c7c12 */ /* 0x000fe4000f8e3cff */
[----:B-1----:R-:W-:-:S04]  /*3b20*/  SHF.L.U32 R4, R10, 0x1f, RZ ;  /* 0x0000001f0a047819 */ /* 0x002fc800000006ff */
[----:B------:R-:W1:Y:S02]  /*3b30*/  SYNCS.PHASECHK.TRANS64.TRYWAIT P1, [R2+URZ+0x1d0], R4 ;  /* 0x0001d004020075a7 */ /* 0x000e6400080211ff */
[----:B-1----:R-:W-:Y:S05]  /*3b40*/  @!P1 BRA `(.L_x_74) ;  /* 0x0000004400d89947 */ /* 0x002fea0003800000 */
.L_x_185:
[C---:B-1----:R-:W-:Y:S01]  /*3b50*/  LEA R4, R11.reuse, UR6, 0x4 ;  /* 0x000000060b047c11 */ /* 0x042fe2000f8e20ff */
[----:B------:R-:W-:Y:S01]  /*3b60*/  VIADD R2, R2, 0x1e0 ;  /* 0x000001e002027836 */ /* 0x000fe20000000000 */
[----:B------:R-:W-:Y:S01]  /*3b70*/  SEL R8, R8, RZ, P0 ;  /* 0x000000ff08087207 */ /* 0x000fe20000000000 */
[----:B------:R-:W-:-:S03]  /*3b80*/  VIADD R11, R11, 0x1 ;  /* 0x000000010b0b7836 */ /* 0x000fc60000000000 */
[----:B------:R-:W1:Y:S01]  /*3b90*/  LDS.128 R4, [R4+0x260] ;  /* 0x0002600004047984 */ /* 0x000e620000000c00 */
[----:B------:R-:W-:Y:S02]  /*3ba0*/  PRMT R2, RZ, 0x654, R2 ;  /* 0x00000654ff027816 */ /* 0x000fe40000000002 */
[C---:B------:R-:W-:Y:S01]  /*3bb0*/  ISETP.NE.AND P1, PT, R11.reuse, 0x2, PT ;  /* 0x000000020b00780c */ /* 0x040fe20003f25270 */
[----:B------:R-:W-:Y:S01]  /*3bc0*/  @!PT LDS RZ, [RZ] ;  /* 0x00000000fffff984 */ /* 0x000fe20000000800 */
[----:B------:R-:W-:Y:S01]  /*3bd0*/  @!PT LDS RZ, [RZ] ;  /* 0x00000000fffff984 */ /* 0x000fe20000000800 */
[----:B------:R-:W-:Y:S01]  /*3be0*/  @!PT LDS RZ, [RZ] ;  /* 0x00000000fffff984 */ /* 0x000fe20000000800 */
[----:B------:R-:W-:Y:S01]  /*3bf0*/  @!PT LDS RZ, [RZ] ;  /* 0x00000000fffff984 */ /* 0x000fe20000000800 */
[----:B------:R2:W-:Y:S06]  /*3c00*/  MEMBAR.ALL.CTA ;  /* 0x0000000000007992 */ /* 0x0005ec0000008000 */
[----:B--2---:R-:W2:Y:S01]  /*3c10*/  FENCE.VIEW.ASYNC.S ;  /* 0x00000000000073c6 */ /* 0x004ea20000000000 */
[----:B------:R-:W-:Y:S01]  /*3c20*/  SEL R11, R11, RZ, P1 ;  /* 0x000000ff0b0b7207 */ /* 0x000fe20000800000 */
[----:B--2---:R2:W-:Y:S01]  /*3c30*/  SYNCS.ARRIVE.TRANS64.RED.A1T0 RZ, [R2+URZ], RZ ;  /* 0x000000ff02ff79a7 */ /* 0x0045e200081004ff */
[----:B-1----:R-:W-:-:S02]  /*3c40*/  LOP3.LUT P3, RZ, R6, 0x1, RZ, 0xc0, !PT ;  /* 0x0000000106ff7812 */ /* 0x002fc4000786c0ff */
[----:B------:R-:W-:-:S04]  /*3c50*/  SEL R4, RZ, 0x1, P1 ;  /* 0x00000001ff047807 */ /* 0x000fc80000800000 */
[----:B------:R-:W-:Y:S02]  /*3c60*/  LOP3.LUT R10, R10, R4, RZ, 0x3c, !PT ;  /* 0x000000040a0a7212 */ /* 0x000fe400078e3cff */
[----:B--2---:R-:W-:-:S04]  /*3c70*/  SEL R2, RZ, 0x1, P0 ;  /* 0x00000001ff027807 */ /* 0x004fc80000000000 */
[----:B------:R-:W-:Y:S01]  /*3c80*/  LOP3.LUT R9, R9, R2, RZ, 0x3c, !PT ;  /* 0x0000000209097212 */ /* 0x000fe200078e3cff */
[----:B------:R-:W-:Y:S06]  /*3c90*/  @P3 BRA `(.L_x_75) ;  /* 0xfffffffc002c3947 */ /* 0x000fec000383ffff */
[----:B------:R-:W-:Y:S01]  /*3ca0*/  ULEA UR4, UR5, UR6, 0x3 ;  /* 0x0000000605047291 */ /* 0x000fe2000f8e18ff */
[----:B------:R-:W-:-:S08]  /*3cb0*/  SHF.L.U32 R2, R12, 0x1f, RZ ;  /* 0x0000001f0c027819 */ /* 0x000fd000000006ff */
[----:B------:R-:W1:Y:S02]  /*3cc0*/  SYNCS.PHASECHK.TRANS64 P0, [UR4+0x1e0], R2 ;  /* 0x0001e002ff0075a7 */ /* 0x000e640008001004 */
[----:B-1----:R-:W-:Y:S05]  /*3cd0*/  @P0 BRA `(.L_x_76) ;  /* 0x0000000000080947 */ /* 0x002fea0003800000 */
[----:B------:R-:W1:Y:S02]  /*3ce0*/  SYNCS.PHASECHK.TRANS64.TRYWAIT P0, [UR4+0x1e0], R2 ;  /* 0x0001e002ff0075a7 */ /* 0x000e640008001104 */
[----:B-1----:R-:W-:Y:S05]  /*3cf0*/  @!P0 BRA `(.L_x_77) ;  /* 0x0000004400808947 */ /* 0x002fea0003800000 */
.L_x_76:
[----:B------:R-:W-:-:S04]  /*3d00*/  UIADD3 UR7, UPT, UPT, UR5, 0x1, URZ ;  /* 0x0000000105077890 */ /* 0x000fc8000fffe0ff */
[----:B------:R-:W-:-:S04]  /*3d10*/  UISETP.NE.AND UP0, UPT, UR7, 0x2, UPT ;  /* 0x000000020700788c */ /* 0x000fc8000bf05270 */
[----:B------:R-:W-:Y:S02]  /*3d20*/  USEL UR8, URZ, 0x1, UP0 ;  /* 0x00000001ff087887 */ /* 0x000fe40008000000 */
[----:B------:R-:W-:-:S04]  /*3d30*/  USEL UR7, UR7, URZ, UP0 ;  /* 0x000000ff07077287 */ /* 0x000fc80008000000 */
[----:B------:R-:W-:Y:S01]  /*3d40*/  ULEA UR7, UR7, UR6, 0x3 ;  /* 0x0000000607077291 */ /* 0x000fe2000f8e18ff */
[----:B-1----:R-:W-:-:S04]  /*3d50*/  LOP3.LUT R2, R12, UR8, RZ, 0x3c, !PT ;  /* 0x000000080c027c12 */ /* 0x002fc8000f8e3cff */
[----:B------:R-:W-:-:S04]  /*3d60*/  SHF.L.U32 R0, R2, 0x1f, RZ ;  /* 0x0000001f02007819 */ /* 0x000fc800000006ff */
[----:B------:R-:W1:Y:S02]  /*3d70*/  SYNCS.PHASECHK.TRANS64 P0, [UR7+0x1e0], R0 ;  /* 0x0001e000ff0075a7 */ /* 0x000e640008001007 */
[----:B-1----:R-:W-:Y:S05]  /*3d80*/  @P0 EXIT ;  /* 0x000000000000094d */ /* 0x002fea0003800000 */
[----:B------:R-:W-:Y:S02]  /*3d90*/  SHF.L.U32 R2, R2, 0x1f, RZ ;  /* 0x0000001f02027819 */ /* 0x000fe400000006ff */
[----:B------:R-:W-:-:S07]  /*3da0*/  MOV R0, UR7 ;  /* 0x0000000700007c02 */ /* 0x000fce0008000f00 */
.L_x_78:
[----:B-1----:R1:W2:Y:S02]  /*3db0*/  SYNCS.PHASECHK.TRANS64.TRYWAIT P0, [R0+URZ+0x1e0], R2 ;  /* 0x0001e002000075a7 */ /* 0x0022a400080011ff */
[----:B--2---:R-:W-:Y:S05]  /*3dc0*/  @!P0 NANOSLEEP.SYNCS 0x989680 ;  /* 0x009896800000895d */ /* 0x004fea0003900000 */
[----:B------:R-:W2:Y:S02]  /*3dd0*/  @!P0 SYNCS.PHASECHK.TRANS64 P0, [R0+URZ+0x1e0], R2 ;  /* 0x0001e002000085a7 */ /* 0x000ea400080010ff */
[----:B--2---:R-:W-:Y:S05]  /*3de0*/  @P0 EXIT ;  /* 0x000000000000094d */ /* 0x004fea0003800000 */
[----:B------:R-:W-:Y:S05]  /*3df0*/  BRA `(.L_x_78) ;  /* 0xfffffffc00ec7947 */ /* 0x000fea000383ffff */
.L_x_71:
[----:B------:R-:W-:Y:S05]  /*3e00*/  BRA.U UP4, `(.L_x_79) ;  /* 0x0000000d049c7547 */ /* 0x000fea000b800000 */
[----:B------:R-:W-:Y:S01]  /*3e10*/  UMOV UR4, 0x40 ;  /* 0x0000004000047882 */ /* 0x000fe20000000000 */
[----:B------:R-:W-:Y:S01]  /*3e20*/  NOP ;  /* 0x0000000000007918 */ /* 0x000fe20000000000 */
[----:B------:R-:W-:Y:S01]  /*3e30*/  ULEA UR5, UR48, UR4, 0x18 ;  /* 0x0000000430057291 */ /* 0x000fe2000f8ec0ff */
[----:B------:R-:W-:Y:S02]  /*3e40*/  UMOV UR6, 0x400 ;  /* 0x0000040000067882 */ /* 0x000fe40000000000 */
[----:B------:R-:W-:-:S06]  /*3e50*/  ULEA UR6, UR48, UR6, 0x18 ;  /* 0x0000000630067291 */ /* 0x000fcc000f8ec0ff */
[----:B------:R-:W1:Y:S02]  /*3e60*/  LDS.U8 R0, [UR5+0x1c] ;  /* 0x00001c05ff007984 */ /* 0x000e640008000000 */
[----:B-1----:R-:W-:-:S13]  /*3e70*/  ISETP.NE.AND P0, PT, R0, RZ, PT ;  /* 0x000000ff0000720c */ /* 0x002fda0003f05270 */
[----:B------:R-:W-:Y:S05]  /*3e80*/  @P0 BRA `(.L_x_80) ;  /* 0x0000000000580947 */ /* 0x000fea0003800000 */
[----:B------:R-:W-:-:S13]  /*3e90*/  ELECT P0, URZ, PT ;  /* 0x0000000000ff782f */ /* 0x000fda0003800000 */
[----:B------:R-:W-:Y:S05]  /*3ea0*/  @!P0 BRA `(.L_x_81) ;  /* 0x0000000000608947 */ /* 0x000fea0003800000 */
[----:B------:R-:W-:Y:S01]  /*3eb0*/  UMOV UR4, 0x10 ;  /* 0x0000001000047882 */ /* 0x000fe20000000000 */
[----:B------:R-:W-:Y:S01]  /*3ec0*/  HFMA2 R0, -RZ, RZ, 0, 5.9604644775390625e-08 ;  /* 0x00000001ff007431 */ /* 0x000fe200000001ff */
[----:B------:R-:W-:-:S03]  /*3ed0*/  MOV R3, 0xffff ;  /* 0x0000ffff00037802 */ /* 0x000fc60000000f00 */
[----:B------:R-:W-:Y:S04]  /*3ee0*/  DEPBAR.LE SB1, 0x36 ;  /* 0x00009d800000791a */ /* 0x000fe80000000000 */
[----:B------:R-:W1:Y:S02]  /*3ef0*/  UTCATOMSWS.FIND_AND_SET.ALIGN UP0, UR4, UR4 ;  /* 0x00000004000475e3 */ /* 0x000e640008000800 */
[----:B-1----:R-:W-:Y:S01]  /*3f00*/  MOV R4, UR4 ;  /* 0x0000000400047c02 */ /* 0x002fe20008000f00 */
[----:B------:R-:W-:Y:S06]  /*3f10*/  BRA.U UP0, `(.L_x_82) ;  /* 0x0000000100187547 */ /* 0x000fec000b800000 */
.L_x_83:
[----:B------:R-:W-:Y:S05]  /*3f20*/  NANOSLEEP 0x64 ;  /* 0x000000640000795d */ /* 0x000fea0003800000 */
[----:B------:R-:W-:-:S05]  /*3f30*/  UMOV UR4, 0x10 ;  /* 0x0000001000047882 */ /* 0x000fca0000000000 */
[----:B------:R-:W-:Y:S04]  /*3f40*/  DEPBAR.LE SB1, 0x36 ;  /* 0x00009d800000791a */ /* 0x000fe80000000000 */
[----:B------:R-:W1:Y:S02]  /*3f50*/  UTCATOMSWS.FIND_AND_SET.ALIGN UP0, UR4, UR4 ;  /* 0x00000004000475e3 */ /* 0x000e640008000800 */
[----:B-1----:R-:W-:Y:S01]  /*3f60*/  MOV R4, UR4 ;  /* 0x0000000400047c02 */ /* 0x002fe20008000f00 */
[----:B------:R-:W-:Y:S05]  /*3f70*/  BRA.U !UP0, `(.L_x_83) ;  /* 0xfffffffd08e87547 */ /* 0x000fea000b83ffff */
.L_x_82:
[-C--:B------:R-:W-:Y:S02]  /*3f80*/  SHF.L.U32 R3, R3, R4.reuse, RZ ;  /* 0x0000000403037219 */ /* 0x080fe400000006ff */
[----:B------:R-:W-:Y:S01]  /*3f90*/  SHF.L.U32 R0, R0, R4, RZ ;  /* 0x0000000400007219 */ /* 0x000fe200000006ff */
[----:B------:R-:W-:Y:S02]  /*3fa0*/  IMAD.SHL.U32 R4, R4, 0x20, RZ ;  /* 0x0000002004047824 */ /* 0x000fe400078e00ff */
[----:B------:R1:W-:Y:S04]  /*3fb0*/  ATOMS.OR RZ, [UR5+0x14], R3 ;  /* 0x00001403ffff798c */ /* 0x0003e8000b000005 */
[----:B------:R1:W-:Y:S04]  /*3fc0*/  ATOMS.OR RZ, [UR5+0x18], R0 ;  /* 0x00001800ffff798c */ /* 0x0003e8000b000005 */
[----:B------:R1:W-:Y:S01]  /*3fd0*/  STS [UR6+0x280], R4 ;  /* 0x00028004ff007988 */ /* 0x0003e20008000806 */
[----:B------:R-:W-:Y:S05]  /*3fe0*/  BRA `(.L_x_81) ;  /* 0x0000000000107947 */ /* 0x000fea0003800000 */
.L_x_80:
[----:B------:R-:W-:Y:S02]  /*3ff0*/  MOV R0, 0xffffffff ;  /* 0xffffffff00007802 */ /* 0x000fe40000000f00 */
[----:B------:R-:W-:-:S03]  /*4000*/  MOV R4, 0x4030 ;  /* 0x0000403000047802 */ /* 0x000fc60000000f00 */
[----:B------:R1:W-:Y:S04]  /*4010*/  STS [UR6+0x280], R0 ;  /* 0x00028000ff007988 */ /* 0x0003e80008000806 */
[----:B-1---5:R-:W-:Y:S05]  /*4020*/  CALL.REL.NOINC `($__internal_1_$__cuda_sm10x_tcgen05_guardrail_trap_phase_invalid_during_alloc) ;  /* 0x0000004800007944 */ /* 0x022fea0003c00000 */
.L_x_81:
[----:B------:R-:W-:Y:S05]  /*4030*/  WARPSYNC.ALL ;  /* 0x0000000000007948 */ /* 0x000fea0003800000 */
[----:B------:R-:W2:Y:S01]  /*4040*/  S2UR UR4, SR_CgaCtaId ;  /* 0x00000000000479c3 */ /* 0x000ea20000008800 */
[----:B------:R-:W-:Y:S01]  /*4050*/  UMOV UR17, 0x400 ;  /* 0x0000040000117882 */ /* 0x000fe20000000000 */
[----:B------:R-:W-:-:S06]  /*4060*/  NOP ;  /* 0x0000000000007918 */ /* 0x000fcc0000000000 */
[----:B------:R-:W-:Y:S06]  /*4070*/  BAR.ARV 0x6, 0xa0 ;  /* 0x0182800000007b1d */ /* 0x000fec0000002000 */
[----:B------:R-:W3:Y:S01]  /*4080*/  LDCU UR5, c[0x0][0x38c] ;  /* 0x00007180ff0577ac */ /* 0x000ee20008000800 */
[----:B------:R-:W-:Y:S01]  /*4090*/  LOP3.LUT R2, R2, 0xffff, RZ, 0xc0, !PT ;  /* 0x0000ffff02027812 */ /* 0x000fe200078ec0ff */
[----:B------:R-:W-:Y:S01]  /*40a0*/  IMAD.MOV.U32 R11, RZ, RZ, 0x1 ;  /* 0x00000001ff0b7424 */ /* 0x000fe200078e00ff */
[----:B------:R-:W-:Y:S01]  /*40b0*/  CS2R R8, SRZ ;  /* 0x0000000000087805 */ /* 0x000fe2000001ff00 */
[----:B------:R-:W4:Y:S01]  /*40c0*/  LDCU UR8, c[0x0][0x38c] ;  /* 0x00007180ff0877ac */ /* 0x000f220008000800 */
[----:B------:R-:W-:Y:S01]  /*40d0*/  R2UR UR19, R2 ;  /* 0x00000000021372ca */ /* 0x000fe200000e0000 */
[----:B------:R-:W-:Y:S01]  /*40e0*/  IMAD.MOV.U32 R10, RZ, RZ, RZ ;  /* 0x000000ffff0a7224 */ /* 0x000fe200078e00ff */
[----:B------:R-:W-:Y:S01]  /*40f0*/  UMOV UR22, URZ ;  /* 0x000000ff00167c82 */ /* 0x000fe20008000000 */
[----:B------:R-:W-:Y:S01]  /*4100*/  UMOV UR14, URZ ;  /* 0x000000ff000e7c82 */ /* 0x000fe20008000000 */
[----:B--2---:R-:W-:Y:S01]  /*4110*/  ULEA UR17, UR4, UR17, 0x18 ;  /* 0x0000001104117291 */ /* 0x004fe2000f8ec0ff */
[----:B------:R-:W-:Y:S01]  /*4120*/  UMOV UR26, 0x0 ;  /* 0x00000000001a7882 */ /* 0x000fe20000000000 */
[----:B------:R-:W-:-:S02]  /*4130*/  UMOV UR27, 0x4100010 ;  /* 0x04100010001b7882 */ /* 0x000fc40000000000 */
[----:B------:R-:W-:Y:S02]  /*4140*/  UIADD3 UR6, UPT, UPT, UR17, 0x2600, URZ ;  /* 0x0000260011067890 */ /* 0x000fe4000fffe0ff */
[----:B------:R-:W-:Y:S02]  /*4150*/  UIADD3 UR7, UPT, UPT, UR17, 0x1d600, URZ ;  /* 0x0001d60011077890 */ /* 0x000fe4000fffe0ff */
[----:B---3--:R-:W-:Y:S01]  /*4160*/  UIADD3 UR5, UPT, UPT, UR5, 0x3f, URZ ;  /* 0x0000003f05057890 */ /* 0x008fe2000fffe0ff */
[----:B-1----:R-:W1:Y:S01]  /*4170*/  LDS R0, [UR17+0x280] ;  /* 0x00028011ff007984 */ /* 0x002e620008000800 */
[----:B------:R-:W-:Y:S02]  /*4180*/  USHF.R.U32.HI UR6, URZ, 0x4, UR6 ;  /* 0x00000004ff067899 */ /* 0x000fe40008011606 */
[----:B------:R-:W-:Y:S02]  /*4190*/  USHF.R.S32.HI UR4, URZ, 0x1f, UR5 ;  /* 0x0000001fff047899 */ /* 0x000fe40008011405 */
[----:B------:R-:W-:-:S02]  /*41a0*/  ULOP3.LUT UR6, UR6, 0x3fff, URZ, 0xc0, !UPT ;  /* 0x00003fff06067892 */ /* 0x000fc4000f8ec0ff */
[----:B------:R-:W-:Y:S02]  /*41b0*/  ULEA.HI UR4, UR4, UR5, URZ, 0x6 ;  /* 0x0000000504047291 */ /* 0x000fe4000f8f30ff */
[----:B------:R-:W-:Y:S02]  /*41c0*/  USHF.R.U32.HI UR5, URZ, 0x4, UR7 ;  /* 0x00000004ff057899 */ /* 0x000fe40008011607 */
[----:B------:R-:W-:Y:S02]  /*41d0*/  USHF.R.S32.HI UR28, URZ, 0x6, UR4 ;  /* 0x00000006ff1c7899 */ /* 0x000fe40008011404 */
[----:B------:R-:W-:Y:S02]  /*41e0*/  ULOP3.LUT UR5, UR5, 0x3fff, URZ, 0xc0, !UPT ;  /* 0x00003fff05057892 */ /* 0x000fe4000f8ec0ff */
[----:B------:R-:W-:Y:S02]  /*41f0*/  UISETP.LT.AND UP0, UPT, UR28, 0x1, UPT ;  /* 0x000000011c00788c */ /* 0x000fe4000bf01270 */
[----:B------:R-:W-:-:S02]  /*4200*/  ULOP3.LUT UR20, UR6, 0x10000, URZ, 0xfc, !UPT ;  /* 0x0001000006147892 */ /* 0x000fc4000f8efcff */
[----:B------:R-:W-:Y:S02]  /*4210*/  USEL UR29, UR28, 0x1, !UP0 ;  /* 0x000000011c1d7887 */ /* 0x000fe4000c000000 */
[----:B------:R-:W-:Y:S02]  /*4220*/  ULOP3.LUT UR21, UR5, 0x10000, URZ, 0xfc, !UPT ;  /* 0x0001000005157892 */ /* 0x000fe4000f8efcff */
[----:B------:R-:W-:Y:S02]  /*4230*/  UIADD3 UR29, UPT, UPT, -UR29, URZ, URZ ;  /* 0x000000ff1d1d7290 */ /* 0x000fe4000fffe1ff */
[----:B----4-:R-:W-:Y:S01]  /*4240*/  UISETP.GE.AND UP4, UPT, UR8, 0x1, UPT ;  /* 0x000000010800788c */ /* 0x010fe2000bf86270 */
[----:B------:R-:W-:Y:S01]  /*4250*/  UMOV UR24, 0x0 ;  /* 0x0000000000187882 */ /* 0x000fe20000000000 */
[----:B------:R-:W-:Y:S01]  /*4260*/  UMOV UR25, 0x4100010 ;  /* 0x0410001000197882 */ /* 0x000fe20000000000 */
[----:B-1----:R-:W-:-:S15]  /*4270*/  R2UR UR30, R0 ;  /* 0x00000000001e72ca */ /* 0x002fde00000e0000 */
.L_x_90:
[----:B------:R-:W-:Y:S02]  /*4280*/  LEA R0, R10, UR17, 0x3 ;  /* 0x000000110a007c11 */ /* 0x000fe4000f8e18ff */
[----:B------:R-:W-:Y:S02]  /*4290*/  SHF.L.U32 R2, R9, 0x1f, RZ ;  /* 0x0000001f09027819 */ /* 0x000fe400000006ff */
[----:B------:R-:W-:Y:S01]  /*42a0*/  PLOP3.LUT P0, PT, PT, PT, UP4, 0x80, 0x8 ;  /* 0x000000000008781c */ /* 0x000fe20003f0f048 */
[----:B------:R-:W-:Y:S01]  /*42b0*/  VIADD R3, R0, 0x1e0 ;  /* 0x000001e000037836 */ /* 0x000fe20000000000 */
[----:B-1----:R-:W1:Y:S02]  /*42c0*/  SYNCS.PHASECHK.TRANS64.TRYWAIT P1, [R0+URZ+0x1d0], R2 ;  /* 0x0001d002000075a7 */ /* 0x002e6400080211ff */
[----:B-1-3--:R-:W-:Y:S09]  /*42d0*/  @!P1 BRA `(.L_x_84) ;  /* 0x0000004000209947 */ /* 0x00aff20003800000 */
.L_x_187:
[----:B------:R-:W-:Y:S01]  /*42e0*/  LEA R4, R10, UR17, 0x4 ;  /* 0x000000110a047c11 */ /* 0x000fe2000f8e20ff */
[----:B------:R-:W-:Y:S01]  /*42f0*/  @UP4 ULEA UR4, UR14, UR17, 0x3 ;  /* 0x000000110e044291 */ /* 0x000fe2000f8e18ff */
[----:B------:R-:W-:Y:S01]  /*4300*/  PLOP3.LUT P2, PT, PT, PT, PT, 0x80, 0x8 ;  /* 0x000000000008781c */ /* 0x000fe20003f4f070 */
[----:B------:R-:W-:Y:S01]  /*4310*/  ULEA UR23, UR22, UR17, 0x3 ;  /* 0x0000001116177291 */ /* 0x000fe2000f8e18ff */
[----:B------:R-:W-:Y:S02]  /*4320*/  PRMT R3, RZ, 0x654, R3 ;  /* 0x00000654ff037816 */ /* 0x000fe40000000003 */
[----:B------:R-:W2:Y:S01]  /*4330*/  LDS.128 R4, [R4+0x260] ;  /* 0x0002600004047984 */ /* 0x000ea20000000c00 */
[----:B-1----:R-:W-:Y:S02]  /*4340*/  @P0 SHF.L.U32 R2, R8, 0x1f, RZ ;  /* 0x0000001f08020819 */ /* 0x002fe400000006ff */
[----:B------:R-:W-:Y:S01]  /*4350*/  SHF.L.U32 R0, R11, 0x1f, RZ ;  /* 0x0000001f0b007819 */ /* 0x000fe200000006ff */
[----:B------:R-:W-:Y:S01]  /*4360*/  @!PT LDS RZ, [RZ] ;  /* 0x00000000fffff984 */ /* 0x000fe20000000800 */
[----:B------:R-:W-:Y:S01]  /*4370*/  @!PT LDS RZ, [RZ] ;  /* 0x00000000fffff984 */ /* 0x000fe20000000800 */
[----:B------:R-:W-:Y:S01]  /*4380*/  @!PT LDS RZ, [RZ] ;  /* 0x00000000fffff984 */ /* 0x000fe20000000800 */
[----:B------:R-:W-:Y:S01]  /*4390*/  @!PT LDS RZ, [RZ] ;  /* 0x00000000fffff984 */ /* 0x000fe20000000800 */
[----:B------:R1:W-:Y:S06]  /*43a0*/  MEMBAR.ALL.CTA ;  /* 0x0000000000007992 */ /* 0x0003ec0000008000 */
[----:B-1----:R-:W1:Y:S02]  /*43b0*/  FENCE.VIEW.ASYNC.S ;  /* 0x00000000000073c6 */ /* 0x002e640000000000 */
[----:B-1----:R1:W-:Y:S01]  /*43c0*/  SYNCS.ARRIVE.TRANS64.RED.A1T0 RZ, [R3+URZ], RZ ;  /* 0x000000ff03ff79a7 */ /* 0x0023e200081004ff */
[----:B------:R1:W3:Y:S01]  /*43d0*/  @P0 SYNCS.PHASECHK.TRANS64.TRYWAIT P2, [UR4], R2 ;  /* 0x00000002ff0005a7 */ /* 0x0002e20008041104 */
[----:B------:R-:W-:Y:S01]  /*43e0*/  ULEA.HI UR4, UR22, UR22, URZ, 0x1 ;  /* 0x0000001616047291 */ /* 0x000fe2000f8f08ff */
[----:B--2---:R-:W-:-:S03]  /*43f0*/  LOP3.LUT P1, RZ, R6, 0x1, RZ, 0xc0, !PT ;  /* 0x0000000106ff7812 */ /* 0x004fc6000782c0ff */
[----:B------:R-:W-:Y:S02]  /*4400*/  USHF.L.U32 UR18, UR4, 0x5, URZ ;  /* 0x0000000504127899 */ /* 0x000fe400080006ff */
[----:B------:R-:W-:Y:S02]  /*4410*/  ULOP3.LUT UR4, UR4, 0xffe, URZ, 0xc0, !UPT ;  /* 0x00000ffe04047892 */ /* 0x000fe4000f8ec0ff */
[----:B------:R-:W-:Y:S02]  /*4420*/  ULOP3.LUT UR18, UR18, 0xffffffc0, URZ, 0xc0, !UPT ;  /* 0xffffffc012127892 */ /* 0x000fe4000f8ec0ff */
[----:B------:R-:W-:Y:S02]  /*4430*/  UIADD3 UR4, UPT, UPT, -UR4, UR22, URZ ;  /* 0x0000001604047290 */ /* 0x000fe4000fffe1ff */
[----:B------:R-:W-:Y:S01]  /*4440*/  UIADD3 UR18, UPT, UPT, UR30, UR18, URZ ;  /* 0x000000121e127290 */ /* 0x000fe2000fffe0ff */
[----:B------:R-:W2:Y:S03]  /*4450*/  SYNCS.PHASECHK.TRANS64.TRYWAIT P0, [UR23+0x210], R0 ;  /* 0x00021000ff0075a7 */ /* 0x000ea60008001117 */
[----:B------:R-:W-:Y:S01]  /*4460*/  ULEA UR18, UR4, UR18, 0x14 ;  /* 0x0000001204127291 */ /* 0x000fe2000f8ea0ff */
[----:B-123--:R-:W-:Y:S11]  /*4470*/  @!P0 BRA `(.L_x_85) ;  /* 0x0000003c00cc8947 */ /* 0x00eff60003800000 */
.L_x_189:
[----:B------:R-:W-:Y:S01]  /*4480*/  IADD3 R10, PT, PT, R10, 0x1, RZ ;  /* 0x000000010a0a7810 */ /* 0x000fe20007ffe0ff */
[----:B------:R-:W-:Y:S06]  /*4490*/  BRA.U !UP4, `(.L_x_86) ;  /* 0x000000010c987547 */ /* 0x000fec000b800000 */
[----:B------:R-:W-:Y:S01]  /*44a0*/  UPLOP3.LUT UP2, UPT, UPT, UPT, UPT, 0x40, 0x4 ;  /* 0x000000000004789c */ /* 0x000fe20003f4e870 */
[----:B------:R-:W-:Y:S01]  /*44b0*/  UMOV UR16, UR29 ;  /* 0x0000001d00107c82 */ /* 0x000fe20008000000 */
[----:B------:R-:W-:Y:S01]  /*44c0*/  UMOV UR15, UR28 ;  /* 0x0000001c000f7c82 */ /* 0x000fe20008000000 */
[----:B------:R-:W-:-:S08]  /*44d0*/  UMOV UR6, UR14 ;  /* 0x0000000e00067c82 */ /* 0x000fd00008000000 */
.L_x_89:
[----:B------:R-:W-:Y:S02]  /*44e0*/  UIADD3 UR16, UPT, UPT, UR16, 0x1, URZ ;  /* 0x0000000110107890 */ /* 0x000fe4000fffe0ff */
[----:B--2---:R-:W-:Y:S02]  /*44f0*/  ULEA UR5, UR6, UR17, 0x3 ;  /* 0x0000001106057291 */ /* 0x004fe4000f8e18ff */
[----:B------:R-:W-:Y:S01]  /*4500*/  UISETP.NE.AND UP3, UPT, UR16, URZ, UPT ;  /* 0x000000ff1000728c */ /* 0x000fe2000bf65270 */
[----:B---3--:R-:W-:Y:S10]  /*4510*/  @P2 BRA `(.L_x_87) ;  /* 0x00000000000c2947 */ /* 0x008ff40003800000 */
[----:B-1----:R-:W-:Y:S04]  /*4520*/  SHF.L.U32 R2, R8, 0x1f, RZ ;  /* 0x0000001f08027819 */ /* 0x002fe800000006ff */
[----:B------:R-:W1:Y:S02]  /*4530*/  SYNCS.PHASECHK.TRANS64.TRYWAIT P0, [UR5], R2 ;  /* 0x00000002ff0075a7 */ /* 0x000e640008001105 */
[----:B-1----:R-:W-:Y:S05]  /*4540*/  @!P0 BRA `(.L_x_88) ;  /* 0x0000003c00b08947 */ /* 0x002fea0003800000 */
.L_x_87:
[----:B------:R-:W-:Y:S01]  /*4550*/  UISETP.NE.AND UP0, UPT, UR15, 0x1, UPT ;  /* 0x000000010f00788c */ /* 0x000fe2000bf05270 */
[----:B------:R-:W-:Y:S01]  /*4560*/  PLOP3.LUT P2, PT, PT, PT, PT, 0x80, 0x8 ;  /* 0x000000000008781c */ /* 0x000fe20003f4f070 */
[----:B------:R-:W-:Y:S02]  /*4570*/  UIADD3 UR4, UPT, UPT, UR6, 0x1, URZ ;  /* 0x0000000106047890 */ /* 0x000fe4000fffe0ff */
[----:B------:R-:W-:Y:S02]  /*4580*/  ULEA UR12, UR6, UR21, 0x8 ;  /* 0x00000015060c7291 */ /* 0x000fe4000f8e40ff */
[----:B------:R-:W-:Y:S01]  /*4590*/  UISETP.NE.AND UP1, UPT, UR4, 0x1b, UPT ;  /* 0x0000001b0400788c */ /* 0x000fe2000bf25270 */
[----:B------:R-:W-:Y:S01]  /*45a0*/  PLOP3.LUT P0, PT, PT, PT, UP0, 0x80, 0x8 ;  /* 0x000000000008781c */ /* 0x000fe20003f0f008 */
[----:B------:R-:W-:Y:S02]  /*45b0*/  UIADD3 UR10, UPT, UPT, UR12, 0x2, URZ ;  /* 0x000000020c0a7890 */ /* 0x000fe4000fffe0ff */
[----:B------:R-:W-:Y:S02]  /*45c0*/  USEL UR7, URZ, 0x1, UP1 ;  /* 0x00000001ff077887 */ /* 0x000fe40008800000 */
[----:B------:R-:W-:Y:S02]  /*45d0*/  USEL UR14, UR4, URZ, UP1 ;  /* 0x000000ff040e7287 */ /* 0x000fe40008800000 */
[----:B------:R-:W-:Y:S02]  /*45e0*/  UIADD3 UR15, UPT, UPT, UR15, -0x1, URZ ;  /* 0xffffffff0f0f7890 */ /* 0x000fe4000fffe0ff */
[----:B------:R-:W-:Y:S01]  /*45f0*/  @UP0 ULEA UR4, UR14, UR17, 0x3 ;  /* 0x000000110e040291 */ /* 0x000fe2000f8e18ff */
[----:B------:R-:W-:Y:S01]  /*4600*/  LOP3.LUT R8, R8, UR7, RZ, 0x3c, !PT ;  /* 0x0000000708087c12 */ /* 0x000fe2000f8e3cff */
[----:B------:R-:W-:Y:S01]  /*4610*/  UIADD3 UR7, UPT, UPT, UR5, 0xd8, URZ ;  /* 0x000000d805077890 */ /* 0x000fe2000fffe0ff */
[----:B------:R-:W-:Y:S02]  /*4620*/  UMOV UR13, 0x80004020 ;  /* 0x80004020000d7882 */ /* 0x000fe40000000000 */
[----:B-1----:R-:W-:Y:S01]  /*4630*/  @P0 SHF.L.U32 R0, R8, 0x1f, RZ ;  /* 0x0000001f08000819 */ /* 0x002fe200000006ff */
[----:B------:R-:W-:Y:S01]  /*4640*/  UMOV UR5, 0x80004020 ;  /* 0x8000402000057882 */ /* 0x000fe20000000000 */
[----:B------:R-:W-:Y:S01]  /*4650*/  UMOV UR11, 0x80004020 ;  /* 0x80004020000b7882 */ /* 0x000fe20000000000 */
[----:B------:R-:W-:Y:S01]  /*4660*/  UMOV UR9, 0x80004020 ;  /* 0x8000402000097882 */ /* 0x000fe20000000000 */
[----:B------:R2:W3:Y:S01]  /*4670*/  @P0 SYNCS.PHASECHK.TRANS64.TRYWAIT P2, [UR4], R0 ;  /* 0x00000000ff0005a7 */ /* 0x0004e20008041104 */
[----:B------:R-:W-:Y:S03]  /*4680*/  ULEA UR4, UR6, UR20, 0x8 ;  /* 0x0000001406047291 */ /* 0x000fe6000f8e40ff */
[----:B------:R-:W-:Y:S01]  /*4690*/  UMOV UR6, UR14 ;  /* 0x0000000e00067c82 */ /* 0x000fe20008000000 */
[----:B------:R-:W-:Y:S05]  /*46a0*/  UIADD3 UR8, UPT, UPT, UR4, 0x2, URZ ;  /* 0x0000000204087890 */ /* 0x000fea000fffe0ff */
[----:B------:R2:W-:Y:S01]  /*46b0*/  UTCQMMA gdesc[UR4], gdesc[UR12], tmem[UR18], tmem[UR26], idesc[UR27], UP2 ;  /* 0x00ff1a0c040075ea */ /* 0x0005e20009000312 */
[----:B------:R-:W-:Y:S03]  /*46c0*/  UPLOP3.LUT UP2, UPT, UPT, UPT, UPT, 0x80, 0x8 ;  /* 0x000000000008789c */ /* 0x000fe60003f4f070 */
[----:B------:R2:W-:Y:S01]  /*46d0*/  UTCQMMA gdesc[UR8], gdesc[UR10], tmem[UR18], tmem[UR24], idesc[UR25], UPT ;  /* 0x00ff180a080075ea */ /* 0x0005e2000b800312 */
[----:B------:R2:W-:Y:S01]  /*46e0*/  UTCBAR.MULTICAST [UR7], URZ, UR19 ;  /* 0x000000ff070073e9 */ /* 0x0005e20008000813 */
[----:B------:R-:W-:Y:S06]  /*46f0*/  BRA.U UP3, `(.L_x_89) ;  /* 0xfffffffd03787547 */ /* 0x000fec000b83ffff */
.L_x_86:
[----:B--2---:R-:W-:Y:S01]  /*4700*/  UIADD3 UR4, UPT, UPT, UR22, 0x1, URZ ;  /* 0x0000000116047890 */ /* 0x004fe2000fffe0ff */
[C---:B------:R-:W-:Y:S01]  /*4710*/  ISETP.NE.AND P0, PT, R10.reuse, 0x2, PT ;  /* 0x000000020a00780c */ /* 0x040fe20003f05270 */
[----:B------:R-:W-:Y:S02]  /*4720*/  UIADD3 UR5, UPT, UPT, UR23, 0x1f0, URZ ;  /* 0x000001f017057890 */ /* 0x000fe4000fffe0ff */
[----:B------:R-:W-:Y:S01]  /*4730*/  UISETP.NE.AND UP0, UPT, UR4, 0x4, UPT ;  /* 0x000000040400788c */ /* 0x000fe2000bf05270 */
[----:B-1----:R-:W-:Y:S02]  /*4740*/  SEL R0, RZ, 0x1, P0 ;  /* 0x00000001ff007807 */ /* 0x002fe40000000000 */
[----:B------:R-:W-:Y:S01]  /*4750*/  SEL R10, R10, RZ, P0 ;  /* 0x000000ff0a0a7207 */ /* 0x000fe20000000000 */
[----:B------:R-:W-:Y:S01]  /*4760*/  USEL UR6, URZ, 0x1, UP0 ;  /* 0x00000001ff067887 */ /* 0x000fe20008000000 */
[----:B------:R-:W-:Y:S01]  /*4770*/  LOP3.LUT R9, R9, R0, RZ, 0x3c, !PT ;  /* 0x0000000009097212 */ /* 0x000fe200078e3cff */
[----:B------:R-:W-:Y:S01]  /*4780*/  USEL UR22, UR4, URZ, UP0 ;  /* 0x000000ff04167287 */ /* 0x000fe20008000000 */
[----:B------:R1:W-:Y:S03]  /*4790*/  UTCBAR [UR5], URZ ;  /* 0x000000ff050073e9 */ /* 0x0003e600080000ff */
[----:B------:R-:W-:Y:S01]  /*47a0*/  LOP3.LUT R11, R11, UR6, RZ, 0x3c, !PT ;  /* 0x000000060b0b7c12 */ /* 0x000fe2000f8e3cff */
[----:B------:R-:W-:Y:S07]  /*47b0*/  @P1 BRA `(.L_x_90) ;  /* 0xfffffff800b01947 */ /* 0x000fee000383ffff */
[----:B------:R-:W2:Y:S01]  /*47c0*/  S2UR UR8, SR_CgaCtaId ;  /* 0x00000000000879c3 */ /* 0x000ea20000008800 */
[----:B------:R-:W-:Y:S01]  /*47d0*/  ELECT P0, URZ, PT ;  /* 0x0000000000ff782f */ /* 0x000fe20003800000 */
[----:B------:R-:W-:Y:S01]  /*47e0*/  IMAD.MOV.U32 R0, RZ, RZ, 0x1 ;  /* 0x00000001ff007424 */ /* 0x000fe200078e00ff */
[----:B------:R-:W-:Y:S01]  /*47f0*/  UIADD3 UR17, UPT, UPT, UR17, 0x210, URZ ;  /* 0x0000021011117890 */ /* 0x000fe2000fffe0ff */
[----:B------:R-:W-:Y:S01]  /*4800*/  SHF.L.U32 R2, R11, 0x1f, RZ ;  /* 0x0000001f0b027819 */ /* 0x000fe200000006ff */
[----:B------:R-:W-:-:S03]  /*4810*/  UMOV UR4, 0x40 ;  /* 0x0000004000047882 */ /* 0x000fc60000000000 */
[----:B------:R-:W-:Y:S01]  /*4820*/  UVIRTCOUNT.DEALLOC.SMPOOL 0x80 ;  /* 0x000000800000784c */ /* 0x000fe20000000000 */
[----:B--2---:R-:W-:Y:S02]  /*4830*/  ULEA UR8, UR8, UR4, 0x18 ;  /* 0x0000000408087291 */ /* 0x004fe4000f8ec0ff */
[----:B------:R-:W-:-:S07]  /*4840*/  ULEA UR4, UR22, UR17, 0x3 ;  /* 0x0000001116047291 */ /* 0x000fce000f8e18ff */
[----:B------:R2:W-:Y:S02]  /*4850*/  @P0 STS.U8 [UR8+0x1c], R0 ;  /* 0x00001c00ff000988 */ /* 0x0005e40008000008 */
[----:B------:R-:W4:Y:S02]  /*4860*/  SYNCS.PHASECHK.TRANS64.TRYWAIT P0, [UR4], R2 ;  /* 0x00000002ff0075a7 */ /* 0x000f240008001104 */
[----:B--2-4-:R-:W-:Y:S05]  /*4870*/  @!P0 BRA `(.L_x_91) ;  /* 0x0000003800fc8947 */ /* 0x014fea0003800000 */
.L_x_192:
[----:B------:R-:W-:-:S04]  /*4880*/  UIADD3 UR4, UPT, UPT, UR22, 0x1, URZ ;  /* 0x0000000116047890 */ /* 0x000fc8000fffe0ff */
[----:B------:R-:W-:-:S04]  /*4890*/  UISETP.NE.AND UP0, UPT, UR4, 0x4, UPT ;  /* 0x000000040400788c */ /* 0x000fc8000bf05270 */
[----:B------:R-:W-:Y:S02]  /*48a0*/  USEL UR6, URZ, 0x1, UP0 ;  /* 0x00000001ff067887 */ /* 0x000fe40008000000 */
[----:B------:R-:W-:-:S04]  /*48b0*/  USEL UR4, UR4, URZ, UP0 ;  /* 0x000000ff04047287 */ /* 0x000fc80008000000 */
[----:B-1----:R-:W-:Y:S01]  /*48c0*/  ULEA UR5, UR4, UR17, 0x3 ;  /* 0x0000001104057291 */ /* 0x002fe2000f8e18ff */
[----:B--2---:R-:W-:-:S04]  /*48d0*/  LOP3.LUT R2, R11, UR6, RZ, 0x3c, !PT ;  /* 0x000000060b027c12 */ /* 0x004fc8000f8e3cff */
[----:B------:R-:W-:-:S04]  /*48e0*/  SHF.L.U32 R3, R2, 0x1f, RZ ;  /* 0x0000001f02037819 */ /* 0x000fc800000006ff */
[----:B------:R-:W1:Y:S02]  /*48f0*/  SYNCS.PHASECHK.TRANS64.TRYWAIT P0, [UR5], R3 ;  /* 0x00000003ff0075a7 */ /* 0x000e640008001105 */
[----:B-1----:R-:W-:Y:S05]  /*4900*/  @!P0 BRA `(.L_x_92) ;  /* 0x0000003800f08947 */ /* 0x002fea0003800000 */
.L_x_194:
        /* <DEDUP_REMOVED lines=9> */
.L_x_196:
[----:B------:R-:W-:-:S04]  /*49a0*/  UIADD3 UR4, UPT, UPT, UR4, 0x1, URZ ;  /* 0x0000000104047890 */ /* 0x000fc8000fffe0ff */
[----:B------:R-:W-:-:S04]  /*49b0*/  UISETP.NE.AND UP0, UPT, UR4, 0x4, UPT ;  /* 0x000000040400788c */ /* 0x000fc8000bf05270 */
[----:B------:R-:W-:Y:S02]  /*49c0*/  USEL UR5, URZ, 0x1, UP0 ;  /* 0x00000001ff057887 */ /* 0x000fe40008000000 */
[----:B------:R-:W-:-:S04]  /*49d0*/  USEL UR4, UR4, URZ, UP0 ;  /* 0x000000ff04047287 */ /* 0x000fc80008000000 */
[----:B------:R-:W-:Y:S01]  /*49e0*/  ULEA UR4, UR4, UR17, 0x3 ;  /* 0x0000001104047291 */ /* 0x000fe2000f8e18ff */
[----:B------:R-:W-:-:S04]  /*49f0*/  LOP3.LUT R2, R2, UR5, RZ, 0x3c, !PT ;  /* 0x0000000502027c12 */ /* 0x000fc8000f8e3cff */
[----:B------:R-:W-:-:S04]  /*4a00*/  SHF.L.U32 R2, R2, 0x1f, RZ ;  /* 0x0000001f02027819 */ /* 0x000fc800000006ff */
[----:B------:R-:W2:Y:S02]  /*4a10*/  SYNCS.PHASECHK.TRANS64.TRYWAIT P0, [UR4], R2 ;  /* 0x00000002ff0075a7 */ /* 0x000ea40008001104 */
[----:B--2---:R-:W-:Y:S05]  /*4a20*/  @!P0 BRA `(.L_x_94) ;  /* 0x0000003800d88947 */ /* 0x004fea0003800000 */
.L_x_198:
[----:B------:R-:W-:Y:S01]  /*4a30*/  NOP ;  /* 0x0000000000007918 */ /* 0x000fe20000000000 */
[----:B-1----:R-:W1:Y:S01]  /*4a40*/  LDS R0, [UR8+0x14] ;  /* 0x00001408ff007984 */ /* 0x002e620008000800 */
[----:B------:R-:W-:Y:S01]  /*4a50*/  ULOP3.LUT UR4, UR30, 0xffff, URZ, 0xc0, !UPT ;  /* 0x0000ffff1e047892 */ /* 0x000fe2000f8ec0ff */
[----:B------:R-:W-:Y:S01]  /*4a60*/  UMOV UR5, 0xffff ;  /* 0x0000ffff00057882 */ /* 0x000fe20000000000 */
[----:B------:R-:W-:Y:S02]  /*4a70*/  UMOV UR6, 0x1 ;  /* 0x0000000100067882 */ /* 0x000fe40000000000 */
[----:B------:R-:W-:-:S04]  /*4a80*/  USHF.R.U32.HI UR4, URZ, 0x5, UR4 ;  /* 0x00000005ff047899 */ /* 0x000fc80008011604 */
[----:B------:R-:W-:Y:S02]  /*4a90*/  USHF.L.U32 UR5, UR5, UR4, URZ ;  /* 0x0000000405057299 */ /* 0x000fe400080006ff */
[----:B------:R-:W-:-:S04]  /*4aa0*/  USHF.L.U32 UR4, UR6, UR4, URZ ;  /* 0x0000000406047299 */ /* 0x000fc800080006ff */
[----:B-1----:R-:W-:-:S04]  /*4ab0*/  LOP3.LUT R0, R0, UR5, RZ, 0xc0, !PT ;  /* 0x0000000500007c12 */ /* 0x002fc8000f8ec0ff */
[----:B------:R-:W-:-:S13]  /*4ac0*/  ISETP.NE.AND P0, PT, R0, UR5, PT ;  /* 0x0000000500007c0c */ /* 0x000fda000bf05270 */
[----:B------:R-:W-:Y:S05]  /*4ad0*/  @P0 BRA `(.L_x_95) ;  /* 0x0000000000580947 */ /* 0x000fea0003800000 */
[----:B------:R-:W1:Y:S02]  /*4ae0*/  LDS R0, [UR8+0x18] ;  /* 0x00001808ff007984 */ /* 0x000e640008000800 */
[----:B-1----:R-:W-:-:S04]  /*4af0*/  LOP3.LUT R0, R0, UR4, RZ, 0xc0, !PT ;  /* 0x0000000400007c12 */ /* 0x002fc8000f8ec0ff */
[----:B------:R-:W-:-:S13]  /*4b00*/  ISETP.NE.AND P0, PT, R0, UR4, PT ;  /* 0x0000000400007c0c */ /* 0x000fda000bf05270 */
[----:B------:R-:W-:Y:S05]  /*4b10*/  @P0 BRA `(.L_x_96) ;  /* 0x00000000003c0947 */ /* 0x000fea0003800000 */
[----:B------:R-:W1:Y:S01]  /*4b20*/  S2R R2, SR_LANEID ;  /* 0x0000000000027919 */ /* 0x000e620000000000 */
[----:B------:R-:W-:-:S06]  /*4b30*/  ULOP3.LUT UR5, URZ, UR5, URZ, 0x33, !UPT ;  /* 0x00000005ff057292 */ /* 0x000fcc000f8e33ff */
[----:B------:R-:W-:-:S04]  /*4b40*/  IMAD.U32 R0, RZ, RZ, UR5 ;  /* 0x00000005ff007e24 */ /* 0x000fc8000f8e00ff */
[----:B------:R2:W4:Y:S02]  /*4b50*/  REDUX UR7, R0 ;  /* 0x00000000000773c4 */ /* 0x0005240000000000 */
[----:B------:R1:W-:Y:S01]  /*4b60*/  UTCATOMSWS.AND URZ, UR5 ;  /* 0x0000000500ff79e3 */ /* 0x0003e20008000000 */
[----:B--2---:R-:W-:Y:S01]  /*4b70*/  LOP3.LUT R0, RZ, UR4, RZ, 0x33, !PT ;  /* 0x00000004ff007c12 */ /* 0x004fe2000f8e33ff */
[----:B------:R-:W-:Y:S02]  /*4b80*/  VOTEU.ANY UR4, UPT, PT ;  /* 0x0000000000047886 */ /* 0x000fe400038e0100 */
[----:B------:R-:W-:Y:S02]  /*4b90*/  UFLO.U32 UR4, UR4 ;  /* 0x00000004000472bd */ /* 0x000fe400080e0000 */
[----:B------:R-:W2:Y:S04]  /*4ba0*/  REDUX UR6, R0 ;  /* 0x00000000000673c4 */ /* 0x000ea80000000000 */
[----:B-1----:R-:W-:-:S02]  /*4bb0*/  ISETP.EQ.U32.AND P0, PT, R2, UR4, PT ;  /* 0x0000000402007c0c */ /* 0x002fc4000bf02070 */
[----:B----4-:R-:W-:-:S11]  /*4bc0*/  MOV R2, UR7 ;  /* 0x0000000700027c02 */ /* 0x010fd60008000f00 */
[----:B------:R1:W-:Y:S01]  /*4bd0*/  @P0 ATOMS.AND RZ, [UR8+0x14], R2 ;  /* 0x00001402ffff098c */ /* 0x0003e2000a800008 */
[----:B--2---:R-:W-:-:S05]  /*4be0*/  IMAD.U32 R0, RZ, RZ, UR6 ;  /* 0x00000006ff007e24 */ /* 0x004fca000f8e00ff */
[----:B------:R1:W-:Y:S01]  /*4bf0*/  @P0 ATOMS.AND RZ, [UR8+0x18], R0 ;  /* 0x00001800ffff098c */ /* 0x0003e2000a800008 */
[----:B------:R-:W-:Y:S05]  /*4c00*/  BRA `(.L_x_97) ;  /* 0x0000000000147947 */ /* 0x000fea0003800000 */
.L_x_96:
[----:B------:R-:W-:Y:S02]  /*4c10*/  MOV R2, 0x4c30 ;  /* 0x00004c3000027802 */ /* 0x000fe40000000f00 */
[----:B---3-5:R-:W-:Y:S05]  /*4c20*/  CALL.REL.NOINC `($__internal_0_$__cuda_sm10x_tcgen05_guardrail_trap_col_being_dealloced_not_returned_by_alloc) ;  /* 0x0000003800f47944 */ /* 0x028fea0003c00000 */
[----:B------:R-:W-:Y:S05]  /*4c30*/  BRA `(.L_x_97) ;  /* 0x0000000000087947 */ /* 0x000fea0003800000 */
.L_x_95:
[----:B------:R-:W-:Y:S02]  /*4c40*/  MOV R2, 0x4c60 ;  /* 0x00004c6000027802 */ /* 0x000fe40000000f00 */
[----:B---3-5:R-:W-:Y:S05]  /*4c50*/  CALL.REL.NOINC `($__internal_2_$__cuda_sm10x_tcgen05_guardrail_trap_unallocated_columns_being_dealloced) ;  /* 0x0000003c00007944 */ /* 0x028fea0003c00000 */
.L_x_97:
[----:B------:R-:W-:Y:S01]  /*4c60*/  NOP ;  /* 0x0000000000007918 */ /* 0x000fe20000000000 */
[----:B------:R-:W-:Y:S05]  /*4c70*/  EXIT ;  /* 0x000000000000794d */ /* 0x000fea0003800000 */
.L_x_79:
[----:B------:R-:W-:-:S09]  /*4c80*/  UISETP.NE.OR UP0, UPT, UR22, 0x3, !UP3 ;  /* 0x000000031600788c */ /* 0x000fd2000df05670 */
[----:B------:R-:W-:Y:S05]  /*4c90*/  BRA.U UP0, `(.L_x_98) ;  /* 0x0000000d00087547 */ /* 0x000fea000b800000 */
[----:B------:R-:W1:Y:S01]  /*4ca0*/  LDCU UR26, c[0x0][0x370] ;  /* 0x00006e00ff1a77ac */ /* 0x000e620008000800 */
[----:B------:R-:W2:Y:S01]  /*4cb0*/  LDC.64 R16, c[0x0][0x348] ;  /* 0x0000d200ff107b82 */ /* 0x000ea20000000a00 */
[----:B------:R-:W-:Y:S02]  /*4cc0*/  HFMA2 R13, -RZ, RZ, 0, 0 ;  /* 0x00000000ff0d7431 */ /* 0x000fe400000001ff */
[----:B------:R-:W-:Y:S01]  /*4cd0*/  IMAD.MOV.U32 R15, RZ, RZ, 0x1 ;  /* 0x00000001ff0f7424 */ /* 0x000fe200078e00ff */
[----:B------:R-:W1:Y:S01]  /*4ce0*/  LDCU.128 UR28, c[0x0][0xb10] ;  /* 0x00016200ff1c77ac */ /* 0x000e620008000c00 */
[----:B------:R-:W-:Y:S01]  /*4cf0*/  IMAD.MOV.U32 R14, RZ, RZ, RZ ;  /* 0x000000ffff0e7224 */ /* 0x000fe200078e00ff */
[----:B------:R-:W-:Y:S01]  /*4d00*/  MOV R12, 0x1000 ;  /* 0x00001000000c7802 */ /* 0x000fe20000000f00 */
[----:B------:R-:W3:Y:S01]  /*4d10*/  LDCU UR25, c[0x0][0x374] ;  /* 0x00006e80ff1977ac */ /* 0x000ee20008000800 */
[----:B------:R-:W4:Y:S01]  /*4d20*/  LDC.64 R2, c[0x0][0x888] ;  /* 0x00022200ff027b82 */ /* 0x000f220000000a00 */
[----:B------:R-:W3:Y:S01]  /*4d30*/  LDCU UR16, c[0x0][0xb0c] ;  /* 0x00016180ff1077ac */ /* 0x000ee20008000800 */
[----:B------:R-:W2:Y:S06]  /*4d40*/  LDCU UR35, c[0x0][0xb20] ;  /* 0x00016400ff2377ac */ /* 0x000eac0008000800 */
[----:B------:R-:W4:Y:S01]  /*4d50*/  LDC.64 R4, c[0x0][0x890] ;  /* 0x00022400ff047b82 */ /* 0x000f220000000a00 */
[----:B------:R-:W2:Y:S01]  /*4d60*/  LDCU UR4, c[0x0][0xb30] ;  /* 0x00016600ff0477ac */ /* 0x000ea20008000800 */
[----:B------:R-:W-:Y:S01]  /*4d70*/  UMOV UR17, 0x400 ;  /* 0x0000040000117882 */ /* 0x000fe20000000000 */
[----:B-1----:R-:W-:-:S02]  /*4d80*/  UIMAD.WIDE.U32 UR32, UR26, UR28, URZ ;  /* 0x0000001c1a2072a5 */ /* 0x002fc4000f8e00ff */
[----:B---3--:R-:W-:Y:S02]  /*4d90*/  UIMAD.WIDE.U32 UR6, UR25, UR31, URZ ;  /* 0x0000001f190672a5 */ /* 0x008fe4000f8e00ff */
[----:B------:R-:W-:Y:S02]  /*4da0*/  ULEA UR17, UR48, UR17, 0x18 ;  /* 0x0000001130117291 */ /* 0x000fe4000f8ec0ff */
[----:B------:R-:W-:Y:S02]  /*4db0*/  UPLOP3.LUT UP3, UPT, UPT, UPT, UPT, 0x40, 0x4 ;  /* 0x000000000004789c */ /* 0x000fe40003f6e870 */
[----:B------:R-:W-:Y:S01]  /*4dc0*/  UIADD3 UR5, UPT, UPT, UR17, 0x1b0, URZ ;  /* 0x000001b011057890 */ /* 0x000fe2000fffe0ff */
[----:B------:R-:W-:Y:S01]  /*4dd0*/  UMOV UR32, UR33 ;  /* 0x0000002100207c82 */ /* 0x000fe20008000000 */
[----:B------:R-:W-:Y:S01]  /*4de0*/  UMOV UR27, UR7 ;  /* 0x00000007001b7c82 */ /* 0x000fe20008000000 */
[----:B------:R-:W-:Y:S02]  /*4df0*/  UISETP.GE.AND UP0, UPT, UR40, 0x1, UPT ;  /* 0x000000012800788c */ /* 0x000fe4000bf06270 */
[----:B------:R-:W-:Y:S01]  /*4e00*/  UISETP.NE.AND UP4, UPT, UR40, 0x1, UPT ;  /* 0x000000012800788c */ /* 0x000fe2000bf85270 */
[----:B------:R-:W1:Y:S01]  /*4e10*/  LDCU.64 UR14, c[0x0][0xb28] ;  /* 0x00016500ff0e77ac */ /* 0x000e620008000a00 */
[----:B------:R-:W-:-:S02]  /*4e20*/  UISETP.NE.AND UP6, UPT, UR16, 0x1, UPT ;  /* 0x000000011000788c */ /* 0x000fc4000bfc5270 */
[----:B------:R-:W-:Y:S02]  /*4e30*/  UISETP.NE.AND UP5, UPT, UR30, 0x1, UPT ;  /* 0x000000011e00788c */ /* 0x000fe4000bfa5270 */
[----:B------:R-:W-:Y:S02]  /*4e40*/  UPRMT UR48, UR48, 0x654, UR5 ;  /* 0x0000065430307896 */ /* 0x000fe40008000005 */
[----:B------:R-:W-:Y:S02]  /*4e50*/  USHF.R.U32.HI UR32, URZ, UR29, UR32 ;  /* 0x0000001dff207299 */ /* 0x000fe40008011620 */
[----:B--2---:R-:W-:Y:S02]  /*4e60*/  USHF.R.U32.HI UR27, URZ, UR35, UR27 ;  /* 0x00000023ff1b7299 */ /* 0x004fe4000801161b */
[----:B------:R-:W-:-:S11]  /*4e70*/  UISETP.NE.AND UP2, UPT, UR4, 0x1, UPT ;  /* 0x000000010400788c */ /* 0x000fd6000bf45270 */
.L_x_106:
[C---:B------:R-:W-:Y:S02]  /*4e80*/  LEA R7, R14.reuse, UR17, 0x3 ;  /* 0x000000110e077c11 */ /* 0x040fe4000f8e18ff */
[----:B------:R-:W-:Y:S02]  /*4e90*/  SHF.L.U32 R0, R13, 0x1f, RZ ;  /* 0x0000001f0d007819 */ /* 0x000fe400000006ff */
[----:B------:R-:W-:Y:S02]  /*4ea0*/  LEA R8, R14, UR17, 0x4 ;  /* 0x000000110e087c11 */ /* 0x000fe4000f8e20ff */
[----:B--2---:R-:W2:Y:S02]  /*4eb0*/  SYNCS.PHASECHK.TRANS64.TRYWAIT P0, [R7+URZ+0x1d0], R0 ;  /* 0x0001d000070075a7 */ /* 0x004ea400080011ff */
[----:B--2---:R-:W-:Y:S05]  /*4ec0*/  @!P0 BRA `(.L_x_99) ;  /* 0x0000003400c88947 */ /* 0x004fea0003800000 */
.L_x_199:
[----:B------:R-:W3:Y:S01]  /*4ed0*/  LDS.128 R8, [R8+0x260] ;  /* 0x0002600008087984 */ /* 0x000ee20000000c00 */
[----:B------:R-:W-:Y:S01]  /*4ee0*/  UISETP.GE.AND UP0, UPT, UR40, 0x1, UPT ;  /* 0x000000012800788c */ /* 0x000fe2000bf06270 */
[----:B------:R-:W-:Y:S01]  /*4ef0*/  @!PT LDS RZ, [RZ] ;  /* 0x00000000fffff984 */ /* 0x000fe20000000800 */
[----:B------:R-:W-:Y:S01]  /*4f00*/  @!PT LDS RZ, [RZ] ;  /* 0x00000000fffff984 */ /* 0x000fe20000000800 */
[----:B------:R-:W-:Y:S01]  /*4f10*/  @!PT LDS RZ, [RZ] ;  /* 0x00000000fffff984 */ /* 0x000fe20000000800 */
[----:B------:R-:W-:Y:S01]  /*4f20*/  @!PT LDS RZ, [RZ] ;  /* 0x00000000fffff984 */ /* 0x000fe20000000800 */
[----:B------:R1:W-:Y:S06]  /*4f30*/  MEMBAR.ALL.CTA ;  /* 0x0000000000007992 */ /* 0x0003ec0000008000 */
[----:B-1----:R-:W1:Y:S01]  /*4f40*/  FENCE.VIEW.ASYNC.S ;  /* 0x00000000000073c6 */ /* 0x002e620000000000 */
[----:B---3--:R-:W-:Y:S11]  /*4f50*/  LOP3.LUT P0, RZ, R10, 0x1, RZ, 0xc0, !PT ;  /* 0x000000010aff7812 */ /* 0x008ff6000780c0ff */
[----:B------:R-:W-:Y:S02]  /*4f60*/  @!UPT UIADD3 URZ, UPT, UPT, URZ, URZ, URZ ;  /* 0x000000fffffff290 */ /* 0x000fe4000fffe0ff */
[----:B-1----:R-:W-:Y:S01]  /*4f70*/  VOTEU.ANY UP1, P0 ;  /* 0x0000000000ff7886 */ /* 0x002fe20000020100 */
[----:B------:R-:W-:Y:S11]  /*4f80*/  PLOP3.LUT P0, PT, PT, PT, UP1, 0x80, 0x8 ;  /* 0x000000000008781c */ /* 0x000ff60003f0f018 */
[----:B------:R-:W-:Y:S02]  /*4f90*/  @!UPT UIADD3 URZ, UPT, UPT, URZ, URZ, URZ ;  /* 0x000000fffffff290 */ /* 0x000fe4000fffe0ff */
[----:B--2---:R-:W-:Y:S02]  /*4fa0*/  @P0 SHF.R.U32.HI R0, RZ, 0x10, R9 ;  /* 0x00000010ff000819 */ /* 0x004fe40000011609 */
[----:B------:R-:W-:Y:S02]  /*4fb0*/  @P0 MOV R6, R8 ;  /* 0x0000000800060202 */ /* 0x000fe40000000f00 */
[----:B------:R-:W-:Y:S01]  /*4fc0*/  @P0 R2UR UR4, R0 ;  /* 0x00000000000402ca */ /* 0x000fe200000e0000 */
[----:B------:R-:W-:Y:S01]  /*4fd0*/  VIADD R0, R7, 0x1e0 ;  /* 0x000001e007007836 */ /* 0x000fe20000000000 */
[----:B------:R-:W-:Y:S02]  /*4fe0*/  @P0 LOP3.LUT R8, R9, 0xffff, RZ, 0xc0, !PT ;  /* 0x0000ffff09080812 */ /* 0x000fe400078ec0ff */
[----:B------:R-:W-:Y:S02]  /*4ff0*/  @P0 R2UR UR6, R6 ;  /* 0x00000000060602ca */ /* 0x000fe400000e0000 */
[----:B------:R-:W-:Y:S02]  /*5000*/  PRMT R0, RZ, 0x654, R0 ;  /* 0x00000654ff007816 */ /* 0x000fe40000000000 */
[----:B------:R-:W-:Y:S02]  /*5010*/  @P0 R2UR UR5, R8 ;  /* 0x00000000080502ca */ /* 0x000fe400000e0000 */
[----:B------:R1:W-:Y:S03]  /*5020*/  SYNCS.ARRIVE.TRANS64.RED.A1T0 RZ, [R0+URZ], RZ ;  /* 0x000000ff00ff79a7 */ /* 0x0003e600081004ff */
[----:B------:R-:W-:Y:S04]  /*5030*/  @UP1 UMOV UR24, UR4 ;  /* 0x0000000400181c82 */ /* 0x000fe80008000000 */
[----:B------:R-:W-:Y:S04]  /*5040*/  @UP1 UMOV UR13, UR6 ;  /* 0x00000006000d1c82 */ /* 0x000fe80008000000 */
[----:B------:R-:W-:Y:S01]  /*5050*/  @UP1 UMOV UR7, UR5 ;  /* 0x0000000500071c82 */ /* 0x000fe20008000000 */
[----:B------:R-:W-:Y:S05]  /*5060*/  BRA.U !UP0, `(.L_x_100) ;  /* 0x0000000108a47547 */ /* 0x000fea000b800000 */
[----:B------:R-:W-:Y:S02]  /*5070*/  UIMAD.WIDE.U32 UR10, UR7, UR31, URZ ;  /* 0x0000001f070a72a5 */ /* 0x000fe4000f8e00ff */
[----:B------:R-:W-:Y:S02]  /*5080*/  UIMAD.WIDE.U32 UR18, UR13, UR28, URZ ;  /* 0x0000001c0d1272a5 */ /* 0x000fe4000f8e00ff */
[----:B------:R-:W-:Y:S02]  /*5090*/  USEL UR4, UR25, UR27, !UP5 ;  /* 0x0000001b19047287 */ /* 0x000fe4000e800000 */
[----:B------:R-:W-:Y:S02]  /*50a0*/  USEL UR8, UR26, UR32, !UP6 ;  /* 0x000000201a087287 */ /* 0x000fe4000f000000 */
[----:B------:R-:W-:Y:S02]  /*50b0*/  UIMAD.WIDE.U32 UR20, UR4, UR14, URZ ;  /* 0x0000000e041472a5 */ /* 0x000fe4000f8e00ff */
[----:B------:R-:W-:Y:S01]  /*50c0*/  UIMAD.WIDE.U32 UR22, UR8, UR14, URZ ;  /* 0x0000000e081672a5 */ /* 0x000fe2000f8e00ff */
[----:B------:R-:W-:Y:S02]  /*50d0*/  UMOV UR5, UR11 ;  /* 0x0000000b00057c82 */ /* 0x000fe40008000000 */
[----:B------:R-:W-:Y:S03]  /*50e0*/  USHF.R.U32.HI UR6, URZ, UR35, UR5 ;  /* 0x00000023ff067299 */ /* 0x000fe60008011605 */
[----:B------:R-:W-:Y:S01]  /*50f0*/  UMOV UR5, UR19 ;  /* 0x0000001300057c82 */ /* 0x000fe20008000000 */
[----:B------:R-:W-:Y:S02]  /*5100*/  USEL UR6, UR7, UR6, !UP5 ;  /* 0x0000000607067287 */ /* 0x000fe4000e800000 */
[----:B------:R-:W-:Y:S02]  /*5110*/  USHF.R.U32.HI UR9, URZ, UR29, UR5 ;  /* 0x0000001dff097299 */ /* 0x000fe40008011605 */
[----:B------:R-:W-:Y:S01]  /*5120*/  UIMAD.WIDE.U32 UR10, UR6, UR14, URZ ;  /* 0x0000000e060a72a5 */ /* 0x000fe2000f8e00ff */
[----:B------:R-:W-:Y:S02]  /*5130*/  UMOV UR5, UR21 ;  /* 0x0000001500057c82 */ /* 0x000fe40008000000 */
[----:B------:R-:W-:Y:S03]  /*5140*/  @UP4 USHF.R.U32.HI UR4, URZ, UR15, UR5 ;  /* 0x0000000fff044299 */ /* 0x000fe60008011605 */
[----:B------:R-:W-:Y:S01]  /*5150*/  UMOV UR5, UR23 ;  /* 0x0000001700057c82 */ /* 0x000fe20008000000 */
[----:B------:R-:W-:Y:S02]  /*5160*/  UIMAD UR4, UR40, UR4, URZ ;  /* 0x00000004280472a4 */ /* 0x000fe4000f8e02ff */
[----:B------:R-:W-:Y:S02]  /*5170*/  @UP4 USHF.R.U32.HI UR8, URZ, UR15, UR5 ;  /* 0x0000000fff084299 */ /* 0x000fe40008011605 */
[----:B------:R-:W-:Y:S02]  /*5180*/  USEL UR5, UR13, UR9, !UP6 ;  /* 0x000000090d057287 */ /* 0x000fe4000f000000 */
[----:B------:R-:W-:Y:S02]  /*5190*/  UIMAD UR9, UR40, UR8, URZ ;  /* 0x00000008280972a4 */ /* 0x000fe4000f8e02ff */
[----:B------:R-:W-:Y:S03]  /*51a0*/  UISETP.GE.AND UP0, UPT, UR6, UR4, UPT ;  /* 0x000000040600728c */ /* 0x000fe6000bf06270 */
[----:B------:R-:W-:Y:S01]  /*51b0*/  UMOV UR4, UR11 ;  /* 0x0000000b00047c82 */ /* 0x000fe20008000000 */
[----:B------:R-:W-:Y:S02]  /*51c0*/  UISETP.GE.OR UP0, UPT, UR5, UR9, UP0 ;  /* 0x000000090500728c */ /* 0x000fe40008706670 */
[----:B------:R-:W-:Y:S02]  /*51d0*/  USHF.R.U32.HI UR4, URZ, UR15, UR4 ;  /* 0x0000000fff047299 */ /* 0x000fe40008011604 */
[----:B------:R-:W-:Y:S02]  /*51e0*/  UIMAD.WIDE.U32 UR10, UR5, UR14, URZ ;  /* 0x0000000e050a72a5 */ /* 0x000fe4000f8e00ff */
[----:B------:R-:W-:Y:S04]  /*51f0*/  USEL UR12, UR6, UR4, !UP4 ;  /* 0x00000004060c7287 */ /* 0x000fe8000e000000 */
[----:B------:R-:W-:Y:S01]  /*5200*/  UIADD3 UR9, UPT, UPT, -UR12, URZ, URZ ;  /* 0x000000ff0c097290 */ /* 0x000fe2000fffe1ff */
[----:B------:R-:W-:Y:S02]  /*5210*/  @!UP0 UMOV UR4, UR11 ;  /* 0x0000000b00048c82 */ /* 0x000fe40008000000 */
[----:B------:R-:W-:Y:S02]  /*5220*/  @!UP0 USHF.R.U32.HI UR4, URZ, UR15, UR4 ;  /* 0x0000000fff048299 */ /* 0x000fe40008011604 */
[----:B------:R-:W-:Y:S02]  /*5230*/  UIMAD UR9, UR40, UR9, UR6 ;  /* 0x00000009280972a4 */ /* 0x000fe4000f8e0206 */
[----:B------:R-:W-:Y:S04]  /*5240*/  @!UP0 USEL UR4, UR5, UR4, !UP4 ;  /* 0x0000000405048287 */ /* 0x000fe8000e000000 */
[----:B------:R-:W-:Y:S02]  /*5250*/  @!UP0 UIMAD UR9, UR8, UR9, UR4 ;  /* 0x00000009080982a4 */ /* 0x000fe4000f8e0204 */
[----:B------:R-:W-:Y:S02]  /*5260*/  @!UP0 UIADD3 UR10, UPT, UPT, UR12, -UR4, URZ ;  /* 0x800000040c0a8290 */ /* 0x000fe4000fffe0ff */
[----:B------:R-:W-:Y:S02]  /*5270*/  UIADD3 UR4, UPT, UPT, -UR5, URZ, URZ ;  /* 0x000000ff05047290 */ /* 0x000fe4000fffe1ff */
[----:B------:R-:W-:Y:S02]  /*5280*/  UIADD3 UR8, UPT, UPT, -UR6, URZ, URZ ;  /* 0x000000ff06087290 */ /* 0x000fe4000fffe1ff */
[----:B------:R-:W-:Y:S02]  /*5290*/  @!UP0 UIMAD UR6, UR10, UR40, UR5 ;  /* 0x000000280a0682a4 */ /* 0x000fe4000f8e0205 */
[----:B------:R-:W-:Y:S02]  /*52a0*/  UIMAD UR13, UR16, UR4, UR13 ;  /* 0x00000004100d72a4 */ /* 0x000fe4000f8e020d */
[----:B------:R-:W-:Y:S01]  /*52b0*/  UIMAD UR7, UR30, UR8, UR7 ;  /* 0x000000081e0772a4 */ /* 0x000fe2000f8e0207 */
[----:B------:R-:W-:Y:S02]  /*52c0*/  @!UP0 UMOV UR5, UR9 ;  /* 0x0000000900058c82 */ /* 0x000fe40008000000 */
[----:B------:R-:W-:Y:S02]  /*52d0*/  UIMAD UR13, UR5, UR16, UR13 ;  /* 0x00000010050d72a4 */ /* 0x000fe4000f8e020d */
[----:B------:R-:W-:Y:S11]  /*52e0*/  UIMAD UR7, UR6, UR30, UR7 ;  /* 0x0000001e060772a4 */ /* 0x000ff6000f8e0207 */
[----:B------:R-:W-:Y:S01]  /*52f0*/  @!UPT UIADD3 URZ, UPT, UPT, URZ, URZ, URZ ;  /* 0x000000fffffff290 */ /* 0x000fe2000fffe0ff */
.L_x_100:
[----:B------:R-:W2:Y:S01]  /*5300*/  @!UP2 LDCU.128 UR20, c[0x0][0xb10] ;  /* 0x00016200ff14a7ac */ /* 0x000ea20008000c00 */
[C---:B----4-:R-:W-:Y:S02]  /*5310*/  ISETP.NE.U32.AND P1, PT, R4.reuse, RZ, PT ;  /* 0x000000ff0400720c */ /* 0x050fe40003f25070 */
[----:B------:R-:W-:Y:S02]  /*5320*/  ISETP.NE.U32.AND P0, PT, R4, RZ, PT ;  /* 0x000000ff0400720c */ /* 0x000fe40003f05070 */
[C---:B------:R-:W-:Y:S02]  /*5330*/  ISETP.NE.AND.EX P1, PT, R5.reuse, RZ, PT, P1 ;  /* 0x000000ff0500720c */ /* 0x040fe40003f25310 */
[----:B------:R-:W-:Y:S01]  /*5340*/  ISETP.NE.AND.EX P0, PT, R5, RZ, PT, P0 ;  /* 0x000000ff0500720c */ /* 0x000fe20003f05300 */
[----:B------:R-:W3:Y:S01]  /*5350*/  @!UP2 LDCU UR5, c[0x0][0xb0c] ;  /* 0x00016180ff05a7ac */ /* 0x000ee20008000800 */
[----:B------:R-:W-:Y:S01]  /*5360*/  SHF.L.U32 R6, R15, 0x1f, RZ ;  /* 0x0000001f0f067819 */ /* 0x000fe200000006ff */
[----:B--2---:R-:W-:Y:S07]  /*5370*/  UIMAD.WIDE.U32 UR8, UR13, UR20, URZ ;  /* 0x000000140d0872a5 */ /* 0x004fee000f8e00ff */
[----:B------:R-:W-:Y:S01]  /*5380*/  @!UP2 UMOV UR4, UR9 ;  /* 0x000000090004ac82 */ /* 0x000fe20008000000 */
[----:B---3--:R-:W-:Y:S02]  /*5390*/  @!UP2 UISETP.NE.AND UP0, UPT, UR5, 0x1, UPT ;  /* 0x000000010500a88c */ /* 0x008fe4000bf05270 */
[----:B------:R-:W-:Y:S02]  /*53a0*/  @!UP2 USHF.R.U32.HI UR4, URZ, UR21, UR4 ;  /* 0x00000015ff04a299 */ /* 0x000fe40008011604 */
[----:B------:R-:W-:Y:S02]  /*53b0*/  UIMAD.WIDE.U32 UR8, UR7, UR23, URZ ;  /* 0x00000017070872a5 */ /* 0x000fe4000f8e00ff */
[----:B------:R-:W-:Y:S02]  /*53c0*/  @!UP2 USEL UR10, UR13, UR4, !UP0 ;  /* 0x000000040d0aa287 */ /* 0x000fe4000c000000 */
[----:B------:R-:W-:Y:S03]  /*53d0*/  @!UP2 UISETP.NE.AND UP0, UPT, UR22, 0x1, UPT ;  /* 0x000000011600a88c */ /* 0x000fe6000bf05270 */
[----:B------:R-:W-:Y:S02]  /*53e0*/  @!UP2 UMOV UR6, UR9 ;  /* 0x000000090006ac82 */ /* 0x000fe40008000000 */
[----:B------:R-:W2:Y:S02]  /*53f0*/  @!UP2 LDCU UR4, c[0x0][0xb20] ;  /* 0x00016400ff04a7ac */ /* 0x000ea40008000800 */
[----:B--2---:R-:W-:Y:S04]  /*5400*/  @!UP2 USHF.R.U32.HI UR6, URZ, UR4, UR6 ;  /* 0x00000004ff06a299 */ /* 0x004fe80008011606 */
[----:B------:R-:W-:Y:S04]  /*5410*/  @!UP2 USEL UR6, UR7, UR6, !UP0 ;  /* 0x000000060706a287 */ /* 0x000fe8000c000000 */
[----:B------:R-:W-:Y:S02]  /*5420*/  @!UP2 UIADD3 UR4, UPT, UPT, -UR10, UR6, URZ ;  /* 0x000000060a04a290 */ /* 0x000fe4000fffe1ff */
[----:B------:R-:W-:Y:S02]  /*5430*/  @!UP2 UIADD3 UR6, UPT, UPT, UR10, -UR6, URZ ;  /* 0x800000060a06a290 */ /* 0x000fe4000fffe0ff */
[----:B------:R-:W-:Y:S02]  /*5440*/  @!UP2 UIMAD UR13, UR4, UR5, UR13 ;  /* 0x00000005040da2a4 */ /* 0x000fe4000f8e020d */
[----:B------:R-:W-:Y:S01]  /*5450*/  @!UP2 UIMAD UR7, UR6, UR22, UR7 ;  /* 0x000000160607a2a4 */ /* 0x000fe2000f8e0207 */
[----:B------:R-:W-:Y:S11]  /*5460*/  BRA.U UP3, `(.L_x_101) ;  /* 0x0000000103107547 */ /* 0x000ff6000b800000 */
[----:B------:R-:W-:Y:S04]  /*5470*/  MOV R7, UR34 ;  /* 0x0000002200077c02 */ /* 0x000fe80008000f00 */
[----:B------:R-:W-:Y:S04]  /*5480*/  SHF.L.U32 R7, R7, 0x1f, RZ ;  /* 0x0000001f07077819 */ /* 0x000fe800000006ff */
[----:B------:R-:W2:Y:S02]  /*5490*/  SYNCS.PHASECHK.TRANS64.TRYWAIT P2, [UR17+0x1c8], R7 ;  /* 0x0001c807ff0075a7 */ /* 0x000ea40008041111 */
[----:B--2---:R-:W-:Y:S05]  /*54a0*/  @!P2 BRA `(.L_x_102) ;  /* 0x000000300064a947 */ /* 0x004fea0003800000 */
.L_x_101:
[----:B------:R-:W-:Y:S05]  /*54b0*/  @!P1 BRA `(.L_x_103) ;  /* 0x0000000000309947 */ /* 0x000fea0003800000 */
[----:B------:R-:W-:Y:S01]  /*54c0*/  ISETP.NE.U32.AND P1, PT, R2, RZ, PT ;  /* 0x000000ff0200720c */ /* 0x000fe20003f25070 */
[----:B------:R-:W2:Y:S01]  /*54d0*/  LDCU.64 UR4, c[0x0][0x358] ;  /* 0x00006b00ff0477ac */ /* 0x000ea20008000a00 */
[----:B------:R-:W-:Y:S02]  /*54e0*/  IMAD.MOV.U32 R79, RZ, RZ, 0x1 ;  /* 0x00000001ff4f7424 */ /* 0x000fe400078e00ff */
[----:B------:R-:W-:Y:S11]  /*54f0*/  ISETP.NE.AND.EX P1, PT, R3, RZ, PT, P1 ;  /* 0x000000ff0300720c */ /* 0x000ff60003f25310 */
[----:B------:R-:W-:Y:S02]  /*5500*/  @!UPT UIADD3 URZ, UPT, UPT, URZ, URZ, URZ ;  /* 0x000000fffffff290 */ /* 0x000fe4000fffe0ff */
[----:B------:R-:W3:Y:S01]  /*5510*/  @P1 LDC.64 R8, c[0x0][0x888] ;  /* 0x00022200ff081b82 */ /* 0x000ee20000000a00 */
[----:B-1----:R-:W-:Y:S04]  /*5520*/  @P1 IMAD R0, R4, UR36, RZ ;  /* 0x0000002404001c24 */ /* 0x002fe8000f8e02ff */
[----:B---3--:R-:W-:Y:S04]  /*5530*/  @P1 IMAD.WIDE R8, R0, 0x4, R8 ;  /* 0x0000000400081825 */ /* 0x008fe800078e0208 */
[----:B------:R-:W-:Y:S01]  /*5540*/  HFMA2 R0, -RZ, RZ, 0, 5.9604644775390625e-08 ;  /* 0x00000001ff007431 */ /* 0x000fe200000001ff */
[----:B--2--5:R2:W5:Y:S04]  /*5550*/  @P1 LDG.E R39, desc[UR4][R8.64] ;  /* 0x0000000408271981 */ /* 0x024568000c1e1900 */
[----:B------:R-:W-:Y:S01]  /*5560*/  @!P1 PRMT R79, R0, 0x7610, R79 ;  /* 0x00007610004f9816 */ /* 0x000fe2000000004f */
[----:B--2---:R-:W3:Y:S06]  /*5570*/  @!P1 LDC R39, c[0x0][0x880] ;  /* 0x00022000ff279b82 */ /* 0x004eec0000000800 */
.L_x_103:
[----:B---3-5:R-:W-:Y:S01]  /*5580*/  @!P0 FSETP.EQ.AND P1, PT, R39, RZ, PT ;  /* 0x000000ff2700820b */ /* 0x028fe20003f22000 */
[----:B------:R-:W-:Y:S01]  /*5590*/  @!UPT UIADD3 URZ, UPT, UPT, URZ, URZ, URZ ;  /* 0x000000fffffff290 */ /* 0x000fe2000fffe0ff */
[----:B------:R-:W-:Y:S11]  /*55a0*/  @!P0 BRA `(.L_x_104) ;  /* 0x0000000000188947 */ /* 0x000ff60003800000 */
[----:B------:R-:W-:Y:S02]  /*55b0*/  LOP3.LUT P0, RZ, R79, 0xff, RZ, 0xc0, !PT ;  /* 0x000000ff4fff7812 */ /* 0x000fe4000780c0ff */
[----:B------:R-:W-:Y:S04]  /*55c0*/  ISETP.NE.U32.AND P1, PT, R2, RZ, PT ;  /* 0x000000ff0200720c */ /* 0x000fe80003f25070 */
[----:B------:R-:W-:Y:S04]  /*55d0*/  ISETP.NE.AND.EX P1, PT, R3, RZ, PT, P1 ;  /* 0x000000ff0300720c */ /* 0x000fe80003f25310 */
[----:B------:R-:W-:Y:S03]  /*55e0*/  PLOP3.LUT P1, PT, P1, PT, PT, 0x8, 0x80 ;  /* 0x000000000080781c */ /* 0x000fe60000f2e170 */
[----:B------:R-:W-:Y:S11]  /*55f0*/  @P0 FSETP.EQ.AND P1, PT, R39, RZ, PT ;  /* 0x000000ff2700020b */ /* 0x000ff60003f22000 */
[----:B------:R-:W-:Y:S02]  /*5600*/  @!UPT UIADD3 URZ, UPT, UPT, URZ, URZ, URZ ;  /* 0x000000fffffff290 */ /* 0x000fe4000fffe0ff */
.L_x_104:
[----:B------:R-:W2:Y:S01]  /*5610*/  SYNCS.PHASECHK.TRANS64.TRYWAIT P0, [UR17+0x1b8], R6 ;  /* 0x0001b806ff0075a7 */ /* 0x000ea20008001111 */
[----:B------:R-:W-:Y:S02]  /*5620*/  ELECT P2, URZ, PT ;  /* 0x0000000000ff782f */ /* 0x000fe40003840000 */
[----:B------:R-:W-:Y:S01]  /*5630*/  IADD3 R14, PT, PT, R14, 0x1, RZ ;  /* 0x000000010e0e7810 */ /* 0x000fe20007ffe0ff */
[----:B--2---:R-:W-:Y:S10]  /*5640*/  @!P0 BRA `(.L_x_105) ;  /* 0x0000003000148947 */ /* 0x004ff40003800000 */
.L_x_202:
[----:B------:R-:W-:Y:S01]  /*5650*/  PLOP3.LUT P1, PT, P1, P2, PT, 0xf2, 0x2f ;  /* 0x00000000002f781c */ /* 0x000fe20000f25e72 */
[----:B------:R-:W-:Y:S01]  /*5660*/  UMOV UR18, 0x0 ;  /* 0x0000000000127882 */ /* 0x000fe20000000000 */
[----:B------:R-:W-:Y:S01]  /*5670*/  UMOV UR19, 0x10000000 ;  /* 0x1000000000137882 */ /* 0x000fe20000000000 */
[----:B------:R-:W-:Y:S01]  /*5680*/  UMOV UR12, UR36 ;  /* 0x00000024000c7c82 */ /* 0x000fe20008000000 */
[----:B------:R-:W-:Y:S01]  /*5690*/  LOP3.LUT R15, R15, 0x1, RZ, 0x3c, !PT ;  /* 0x000000010f0f7812 */ /* 0x000fe200078e3cff */
[----:B------:R-:W-:Y:S01]  /*56a0*/  UPLOP3.LUT UP3, UPT, UPT, UPT, UPT, 0x80, 0x8 ;  /* 0x000000000008789c */ /* 0x000fe20003f6f070 */
[----:B------:R-:W-:Y:S07]  /*56b0*/  UMOV UR36, UR24 ;  /* 0x0000001800247c82 */ /* 0x000fee0008000000 */
[----:B-1----:R-:W-:Y:S01]  /*56c0*/  @!P1 IADD3 R6, P0, PT, R16, 0x580, RZ ;  /* 0x0000058010069810 */ /* 0x002fe20007f1e0ff */
[----:B------:R-:W-:Y:S03]  /*56d0*/  VOTEU.ALL UP0, P1 ;  /* 0x0000000000ff7886 */ /* 0x000fe60000800000 */
[----:B------:R-:W-:Y:S01]  /*56e0*/  @!P1 R2UR UR5, R6 ;  /* 0x00000000060592ca */ /* 0x000fe200000e0000 */
[----:B------:R-:W-:Y:S01]  /*56f0*/  @!P1 IMAD.X R0, RZ, RZ, R17, P0 ;  /* 0x000000ffff009224 */ /* 0x000fe200000e0611 */
[----:B------:R-:W-:Y:S01]  /*5700*/  @!UP0 USHF.L.U32 UR10, UR45, 0x6, URZ ;  /* 0x000000062d0a8899 */ /* 0x000fe200080006ff */
[----:B------:R-:W-:Y:S01]  /*5710*/  ISETP.NE.AND P0, PT, R14, 0x2, PT ;  /* 0x000000020e00780c */ /* 0x000fe20003f05270 */
[----:B------:R-:W-:Y:S02]  /*5720*/  @!UP0 USHF.L.U32 UR11, UR46, 0x6, URZ ;  /* 0x000000062e0b8899 */ /* 0x000fe400080006ff */
[----:B------:R-:W-:Y:S01]  /*5730*/  @!P1 R2UR UR4, R0 ;  /* 0x00000000000492ca */ /* 0x000fe200000e0000 */
[----:B------:R-:W-:Y:S01]  /*5740*/  @!UP0 UIADD3 UR8, UPT, UPT, UR17, 0x400, URZ ;  /* 0x0000040011088890 */ /* 0x000fe2000fffe0ff */
[----:B------:R-:W-:Y:S01]  /*5750*/  SEL R0, RZ, 0x1, P0 ;  /* 0x00000001ff007807 */ /* 0x000fe20000000000 */
[----:B------:R-:W-:Y:S01]  /*5760*/  @!UP0 UIADD3 UR9, UPT, UPT, UR17, 0x1b0, URZ ;  /* 0x000001b011098890 */ /* 0x000fe2000fffe0ff */
[----:B------:R-:W-:Y:S01]  /*5770*/  SEL R14, R14, RZ, P0 ;  /* 0x000000ff0e0e7207 */ /* 0x000fe20000000000 */
[----:B------:R-:W-:Y:S01]  /*5780*/  VOTEU.ALL UP0, P1 ;  /* 0x0000000000ff7886 */ /* 0x000fe20000800000 */
[----:B------:R-:W-:Y:S01]  /*5790*/  LOP3.LUT R13, R13, R0, RZ, 0x3c, !PT ;  /* 0x000000000d0d7212 */ /* 0x000fe200078e3cff */
[----:B------:R-:W-:Y:S01]  /*57a0*/  IMAD.U32 R6, RZ, RZ, UR5 ;  /* 0x00000005ff067e24 */ /* 0x000fe2000f8e00ff */
[----:B------:R-:W-:Y:S02]  /*57b0*/  UIADD3 UR45, UPT, UPT, UR7, UR57, URZ ;  /* 0x00000039072d7290 */ /* 0x000fe4000fffe0ff */
[----:B------:R-:W-:Y:S03]  /*57c0*/  UIADD3 UR46, UPT, UPT, UR13, UR60, URZ ;  /* 0x0000003c0d2e7290 */ /* 0x000fe6000fffe0ff */
[----:B------:R-:W-:Y:S01]  /*57d0*/  IMAD.U32 R7, RZ, RZ, UR4 ;  /* 0x00000004ff077e24 */ /* 0x000fe2000f8e00ff */
[----:B------:R-:W-:Y:S04]  /*57e0*/  @!P1 R2UR UR4, R6 ;  /* 0x00000000060492ca */ /* 0x000fe800000e0000 */
[----:B------:R-:W-:Y:S11]  /*57f0*/  @!P1 R2UR UR5, R7 ;  /* 0x00000000070592ca */ /* 0x000ff600000e0000 */
[----:B------:R-:W-:Y:S02]  /*5800*/  @!UPT UIADD3 URZ, UPT, UPT, URZ, URZ, URZ ;  /* 0x000000fffffff290 */ /* 0x000fe4000fffe0ff */
[----:B------:R2:W-:Y:S01]  /*5810*/  @!UP0 UTMALDG.3D [UR8], [UR4], desc[UR18] ;  /* 0x00001208040085b4 */ /* 0x0005e20008011000 */
[----:B------:R2:W-:Y:S01]  /*5820*/  @!P1 SYNCS.ARRIVE.TRANS64.RED.A0TR RZ, [UR17+0x1b0], R12 ;  /* 0x0001b00cffff99a7 */ /* 0x0005e20008300411 */
[----:B------:R-:W-:Y:S01]  /*5830*/  SYNCS.ARRIVE.TRANS64.RED.A1T0 RZ, [UR48], RZ ;  /* 0x000000ffffff79a7 */ /* 0x000fe20008100430 */
[----:B------:R-:W-:Y:S05]  /*5840*/  BRA.U UP1, `(.L_x_106) ;  /* 0xfffffff5018c7547 */ /* 0x000fea000b83ffff */
[----:B------:R-:W-:Y:S07]  /*5850*/  MOV R0, UR17 ;  /* 0x0000001100007c02 */ /* 0x000fee0008000f00 */
.L_x_107:
[----:B-1----:R-:W-:-:S04]  /*5860*/  SHF.L.U32 R2, R15, 0x1f, RZ ;  /* 0x0000001f0f027819 */ /* 0x002fc800000006ff */
[----:B------:R1:W3:Y:S03]  /*5870*/  SYNCS.PHASECHK.TRANS64.TRYWAIT P0, [R0+URZ+0x1b8], R2 ;  /* 0x0001b802000075a7 */ /* 0x0002e600080011ff */
[----:B---3--:R-:W-:Y:S05]  /*5880*/  @!P0 NANOSLEEP.SYNCS 0x989680 ;  /* 0x009896800000895d */ /* 0x008fea0003900000 */
[----:B------:R-:W3:Y:S02]  /*5890*/  @!P0 SYNCS.PHASECHK.TRANS64 P0, [R0+URZ+0x1b8], R2 ;  /* 0x0001b802000085a7 */ /* 0x000ee400080010ff */
[----:B--23--:R-:W-:Y:S05]  /*58a0*/  @P0 EXIT ;  /* 0x000000000000094d */ /* 0x00cfea0003800000 */
[----:B------:R-:W-:Y:S05]  /*58b0*/  BRA `(.L_x_107) ;  /* 0xfffffffc00e87947 */ /* 0x000fea000383ffff */
.L_x_98:
[----:B------:R-:W-:-:S06]  /*58c0*/  UISETP.GE.AND UP0, UPT, UR22, 0x4, UPT ;  /* 0x000000041600788c */ /* 0x000fcc000bf06270 */
[----:B------:R-:W-:-:S13]  /*58d0*/  PLOP3.LUT P0, PT, PT, PT, UP0, 0x80, 0x8 ;  /* 0x000000000008781c */ /* 0x000fda0003f0f008 */
[----:B------:R-:W-:Y:S05]  /*58e0*/  @!P0 EXIT ;  /* 0x000000000000894d */ /* 0x000fea0003800000 */
[----:B------:R-:W-:Y:S01]  /*58f0*/  BAR.SYNC.DEFER_BLOCKING 0x6, 0xa0 ;  /* 0x0182800000007b1d */ /* 0x000fe20000010000 */
[C---:B------:R-:W-:Y:S02]  /*5900*/  IMAD.SHL.U32 R7, R76.reuse, 0x40, RZ ;  /* 0x000000404c077824 */ /* 0x040fe400078e00ff */
[----:B------:R-:W-:Y:S02]  /*5910*/  HFMA2 R81, -RZ, RZ, 0, 0 ;  /* 0x00000000ff517431 */ /* 0x000fe400000001ff */
[C---:B------:R-:W-:Y:S01]  /*5920*/  IMAD.SHL.U32 R4, R76.reuse, 0x20, RZ ;  /* 0x000000204c047824 */ /* 0x040fe200078e00ff */
[----:B------:R-:W-:Y:S01]  /*5930*/  CS2R R82, SRZ ;  /* 0x0000000000527805 */ /* 0x000fe2000001ff00 */
[----:B------:R-:W-:Y:S01]  /*5940*/  IMAD.SHL.U32 R6, R76, 0x2, RZ ;  /* 0x000000024c067824 */ /* 0x000fe200078e00ff */
[----:B------:R-:W-:Y:S01]  /*5950*/  UMOV UR44, 0x400 ;  /* 0x00000400002c7882 */ /* 0x000fe20000000000 */
[----:B------:R-:W-:Y:S01]  /*5960*/  LOP3.LUT R5, R7, 0x180, RZ, 0xc0, !PT ;  /* 0x0000018007057812 */ /* 0x000fe200078ec0ff */
[----:B------:R-:W-:Y:S01]  /*5970*/  ULEA UR44, UR48, UR44, 0x18 ;  /* 0x0000002c302c7291 */ /* 0x000fe2000f8ec0ff */
[----:B------:R-:W-:Y:S01]  /*5980*/  LOP3.LUT R4, R4, 0xc00, RZ, 0xc0, !PT ;  /* 0x00000c0004047812 */ /* 0x000fe200078ec0ff */
[----:B------:R-:W1:Y:S01]  /*5990*/  LDC.64 R72, c[0x0][0x888] ;  /* 0x00022200ff487b82 */ /* 0x000e620000000a00 */
[----:B------:R-:W-:Y:S01]  /*59a0*/  LOP3.LUT R6, R5, 0x20, R6, 0xf8, !PT ;  /* 0x0000002005067812 */ /* 0x000fe200078ef806 */
[----:B------:R-:W-:Y:S01]  /*59b0*/  IMAD.SHL.U32 R5, R76, 0x8, RZ ;  /* 0x000000084c057824 */ /* 0x000fe200078e00ff */
[----:B------:R-:W-:Y:S01]  /*59c0*/  LOP3.LUT R4, R4, 0x40, R7, 0xf8, !PT ;  /* 0x0000004004047812 */ /* 0x000fe200078ef807 */
[----:B------:R-:W-:Y:S01]  /*59d0*/  IMAD.U32 R37, R76, 0x10000, RZ ;  /* 0x000100004c257824 */ /* 0x000fe200078e00ff */
[----:B------:R-:W-:Y:S01]  /*59e0*/  UIADD3 UR4, UPT, UPT, UR44, 0x1400, URZ ;  /* 0x000014002c047890 */ /* 0x000fe2000fffe0ff */
[----:B------:R-:W-:Y:S01]  /*59f0*/  IMAD.MOV.U32 R36, RZ, RZ, RZ ;  /* 0x000000ffff247224 */ /* 0x000fe200078e00ff */
[----:B------:R-:W-:Y:S01]  /*5a00*/  LOP3.LUT R5, R6, 0x30, R5, 0x78, !PT ;  /* 0x0000003006057812 */ /* 0x000fe200078e7805 */
[----:B------:R-:W2:Y:S01]  /*5a10*/  LDC.64 R74, c[0x0][0x890] ;  /* 0x00022400ff4a7b82 */ /* 0x000ea20000000a00 */
[----:B------:R-:W-:Y:S01]  /*5a20*/  LOP3.LUT R4, R4, 0x200, R7, 0xf8, !PT ;  /* 0x0000020004047812 */ /* 0x000fe200078ef807 */
[----:B------:R-:W-:Y:S01]  /*5a30*/  IMAD.MOV.U32 R84, RZ, RZ, RZ ;  /* 0x000000ffff547224 */ /* 0x000fe200078e00ff */
[----:B------:R-:W-:Y:S01]  /*5a40*/  LOP3.LUT R37, R37, 0x600000, RZ, 0xc0, !PT ;  /* 0x0060000025257812 */ /* 0x000fe200078ec0ff */
[----:B------:R-:W-:Y:S01]  /*5a50*/  IMAD.U32 R85, RZ, RZ, UR4 ;  /* 0x00000004ff557e24 */ /* 0x000fe2000f8e00ff */
[----:B------:R-:W-:Y:S01]  /*5a60*/  LOP3.LUT R78, R4, R5, RZ, 0xfc, !PT ;  /* 0x00000005044e7212 */ /* 0x000fe200078efcff */
[----:B------:R-:W3:Y:S01]  /*5a70*/  LDS R0, [UR44+0x280] ;  /* 0x0002802cff007984 */ /* 0x000ee20008000800 */
[----:B------:R-:W-:Y:S01]  /*5a80*/  IMAD.SHL.U32 R4, R76, 0x10, RZ ;  /* 0x000000104c047824 */ /* 0x000fe200078e00ff */
[----:B------:R-:W4:Y:S01]  /*5a90*/  LDC.64 R70, c[0x0][0x8b0] ;  /* 0x00022c00ff467b82 */ /* 0x000f220000000a00 */
[----:B------:R-:W-:Y:S01]  /*5aa0*/  IADD3 R77, PT, PT, R78, UR44, RZ ;  /* 0x0000002c4e4d7c10 */ /* 0x000fe2000fffe0ff */
[----:B------:R-:W1:Y:S02]  /*5ab0*/  LDCU UR50, c[0x0][0x370] ;  /* 0x00006e00ff3277ac */ /* 0x000e640008000800 */
[----:B------:R-:W-:Y:S01]  /*5ac0*/  LOP3.LUT R4, R4, 0x20, RZ, 0xc0, !PT ;  /* 0x0000002004047812 */ /* 0x000fe200078ec0ff */
[----:B------:R-:W1:Y:S03]  /*5ad0*/  LDCU.64 UR62, c[0x0][0x348] ;  /* 0x00006900ff3e77ac */ /* 0x000e660008000a00 */
[----:B------:R-:W1:Y:S01]  /*5ae0*/  LDC.64 R68, c[0x0][0x8a8] ;  /* 0x00022a00ff447b82 */ /* 0x000e620000000a00 */
[----:B------:R-:W-:Y:S01]  /*5af0*/  IADD3 R77, PT, PT, -R4, 0x400, R77 ;  /* 0x00000400044d7810 */ /* 0x000fe20007ffe14d */
[----:B------:R-:W1:Y:S01]  /*5b00*/  LDCU UR41, c[0x0][0xb0c] ;  /* 0x00016180ff2977ac */ /* 0x000e620008000800 */
[----:B------:R-:W1:Y:S01]  /*5b10*/  LDCU UR39, c[0x0][0xb30] ;  /* 0x00016600ff2777ac */ /* 0x000e620008000800 */
[----:B------:R-:W1:Y:S01]  /*5b20*/  LDCU.64 UR58, c[0x0][0x888] ;  /* 0x00011100ff3a77ac */ /* 0x000e620008000a00 */
[----:B------:R-:W1:Y:S01]  /*5b30*/  LDCU.64 UR42, c[0x0][0xb28] ;  /* 0x00016500ff2a77ac */ /* 0x000e620008000a00 */
[----:B------:R-:W1:Y:S01]  /*5b40*/  LDCU.128 UR52, c[0x0][0xb10] ;  /* 0x00016200ff3477ac */ /* 0x000e620008000c00 */
[----:B------:R-:W1:Y:S01]  /*5b50*/  LDCU UR49, c[0x0][0x374] ;  /* 0x00006e80ff3177ac */ /* 0x000e620008000800 */
[----:B------:R-:W-:Y:S01]  /*5b60*/  UIADD3 UR56, UPT, UPT, UR44, 0x400, URZ ;  /* 0x000004002c387890 */ /* 0x000fe2000fffe0ff */
[----:B---3--:R-:W-:-:S11]  /*5b70*/  IMAD.IADD R37, R0, 0x1, R37 ;  /* 0x0000000100257824 */ /* 0x008fd600078e0225 */
.L_x_125:
[----:B------:R-:W-:Y:S02]  /*5b80*/  LEA R3, R81, UR44, 0x3 ;  /* 0x0000002c51037c11 */ /* 0x000fe4000f8e18ff */
[----:B------:R-:W-:Y:S02]  /*5b90*/  SHF.L.U32 R0, R83, 0x1f, RZ ;  /* 0x0000001f53007819 */ /* 0x000fe400000006ff */
[----:B-1----:R-:W-:Y:S02]  /*5ba0*/  LEA R4, R81, UR44, 0x4 ;  /* 0x0000002c51047c11 */ /* 0x002fe4000f8e20ff */
[----:B------:R-:W3:Y:S02]  /*5bb0*/  SYNCS.PHASECHK.TRANS64.TRYWAIT P0, [R3+URZ+0x1d0], R0 ;  /* 0x0001d000030075a7 */ /* 0x000ee400080011ff */
[----:B--23--:R-:W-:Y:S05]  /*5bc0*/  @!P0 BRA `(.L_x_108) ;  /* 0x0000002800cc8947 */ /* 0x00cfea0003800000 */
.L_x_203:
[----:B------:R-:W1:Y:S01]  /*5bd0*/  LDS.128 R4, [R4+0x260] ;  /* 0x0002600004047984 */ /* 0x000e620000000c00 */
[----:B------:R-:W-:Y:S01]  /*5be0*/  UISETP.GE.AND UP0, UPT, UR40, 0x1, UPT ;  /* 0x000000012800788c */ /* 0x000fe2000bf06270 */
[----:B------:R-:W-:Y:S01]  /*5bf0*/  @!PT LDS RZ, [RZ] ;  /* 0x00000000fffff984 */ /* 0x000fe20000000800 */
[----:B------:R-:W-:Y:S01]  /*5c00*/  @!PT LDS RZ, [RZ] ;  /* 0x00000000fffff984 */ /* 0x000fe20000000800 */
[----:B------:R-:W-:Y:S01]  /*5c10*/  @!PT LDS RZ, [RZ] ;  /* 0x00000000fffff984 */ /* 0x000fe20000000800 */
[----:B------:R-:W-:Y:S01]  /*5c20*/  @!PT LDS RZ, [RZ] ;  /* 0x00000000fffff984 */ /* 0x000fe20000000800 */
[----:B------:R2:W-:Y:S06]  /*5c30*/  MEMBAR.ALL.CTA ;  /* 0x0000000000007992 */ /* 0x0005ec0000008000 */
[----:B--2---:R-:W2:Y:S01]  /*5c40*/  FENCE.VIEW.ASYNC.S ;  /* 0x00000000000073c6 */ /* 0x004ea20000000000 */
[----:B-1----:R-:W-:Y:S11]  /*5c50*/  LOP3.LUT P0, RZ, R6, 0x1, RZ, 0xc0, !PT ;  /* 0x0000000106ff7812 */ /* 0x002ff6000780c0ff */
[----:B------:R-:W-:Y:S02]  /*5c60*/  @!UPT UIADD3 URZ, UPT, UPT, URZ, URZ, URZ ;  /* 0x000000fffffff290 */ /* 0x000fe4000fffe0ff */
[----:B--2---:R-:W-:Y:S01]  /*5c70*/  VOTEU.ANY UP1, P0 ;  /* 0x0000000000ff7886 */ /* 0x004fe20000020100 */
[----:B------:R-:W-:Y:S01]  /*5c80*/  PLOP3.LUT P0, PT, PT, PT, UP1, 0x80, 0x8 ;  /* 0x000000000008781c */ /* 0x000fe20003f0f018 */
[----:B------:R-:W-:Y:S11]  /*5c90*/  UP2UR UR47, UPR, URZ, 0x2 ;  /* 0x00000002ff2f7883 */ /* 0x000ff60008000000 */
[----:B------:R-:W-:Y:S01]  /*5ca0*/  @!UPT UIADD3 URZ, UPT, UPT, URZ, URZ, URZ ;  /* 0x000000fffffff290 */ /* 0x000fe2000fffe0ff */
[----:B---3--:R-:W-:Y:S02]  /*5cb0*/  @P0 SHF.R.U32.HI R0, RZ, 0x10, R5 ;  /* 0x00000010ff000819 */ /* 0x008fe40000011605 */
        /* <DEDUP_REMOVED lines=12> */
[----:B------:R-:W2:Y:S01]  /*5d80*/  LDCU UR12, c[0x0][0xb20] ;  /* 0x00016400ff0c77ac */ /* 0x000ea20008000800 */
[----:B------:R-:W-:Y:S02]  /*5d90*/  UIMAD.WIDE.U32 UR4, UR49, UR55, URZ ;  /* 0x00000037310472a5 */ /* 0x000fe4000f8e00ff */
[----:B------:R-:W-:Y:S02]  /*5da0*/  UIMAD.WIDE.U32 UR6, UR50, UR52, URZ ;  /* 0x00000034320672a5 */ /* 0x000fe4000f8e00ff */
[----:B------:R-:W-:Y:S02]  /*5db0*/  UISETP.NE.AND UP0, UPT, UR54, 0x1, UPT ;  /* 0x000000013600788c */ /* 0x000fe4000bf05270 */
[----:B------:R-:W-:Y:S02]  /*5dc0*/  UIMAD.WIDE.U32 UR8, UR37, UR55, URZ ;  /* 0x00000037250872a5 */ /* 0x000fe4000f8e00ff */
[----:B------:R-:W-:Y:S02]  /*5dd0*/  UIMAD.WIDE.U32 UR10, UR38, UR52, URZ ;  /* 0x00000034260a72a5 */ /* 0x000fe4000f8e00ff */
[----:B------:R-:W-:Y:S02]  /*5de0*/  UISETP.NE.AND UP1, UPT, UR41, 0x1, UPT ;  /* 0x000000012900788c */ /* 0x000fe4000bf25270 */
[----:B------:R-:W-:Y:S01]  /*5df0*/  UISETP.NE.AND UP2, UPT, UR40, 0x1, UPT ;  /* 0x000000012800788c */ /* 0x000fe2000bf45270 */
[----:B------:R-:W-:Y:S02]  /*5e00*/  UMOV UR4, UR5 ;  /* 0x0000000500047c82 */ /* 0x000fe40008000000 */
[----:B--2---:R-:W-:Y:S03]  /*5e10*/  USHF.R.U32.HI UR5, URZ, UR12, UR4 ;  /* 0x0000000cff057299 */ /* 0x004fe60008011604 */
[----:B------:R-:W-:Y:S02]  /*5e20*/  UMOV UR4, UR7 ;  /* 0x0000000700047c82 */ /* 0x000fe40008000000 */
[----:B------:R-:W-:Y:S02]  /*5e30*/  USHF.R.U32.HI UR7, URZ, UR53, UR4 ;  /* 0x00000035ff077299 */ /* 0x000fe40008011604 */
[----:B------:R-:W-:Y:S02]  /*5e40*/  USEL UR4, UR49, UR5, !UP0 ;  /* 0x0000000531047287 */ /* 0x000fe4000c000000 */
[----:B------:R-:W-:Y:S01]  /*5e50*/  USEL UR7, UR50, UR7, !UP1 ;  /* 0x0000000732077287 */ /* 0x000fe2000c800000 */
[----:B------:R-:W-:Y:S01]  /*5e60*/  UMOV UR5, UR9 ;  /* 0x0000000900057c82 */ /* 0x000fe20008000000 */
[----:B------:R-:W-:Y:S02]  /*5e70*/  UIMAD.WIDE.U32 UR8, UR4, UR42, URZ ;  /* 0x0000002a040872a5 */ /* 0x000fe4000f8e00ff */
[----:B------:R-:W-:Y:S03]  /*5e80*/  USHF.R.U32.HI UR6, URZ, UR12, UR5 ;  /* 0x0000000cff067299 */ /* 0x000fe60008011605 */
[----:B------:R-:W-:Y:S01]  /*5e90*/  UMOV UR5, UR11 ;  /* 0x0000000b00057c82 */ /* 0x000fe20008000000 */
[----:B------:R-:W-:Y:S02]  /*5ea0*/  UIMAD.WIDE.U32 UR10, UR7, UR42, URZ ;  /* 0x0000002a070a72a5 */ /* 0x000fe4000f8e00ff */
[----:B------:R-:W-:Y:S02]  /*5eb0*/  USHF.R.U32.HI UR12, URZ, UR53, UR5 ;  /* 0x00000035ff0c7299 */ /* 0x000fe40008011605 */
[----:B------:R-:W-:Y:S01]  /*5ec0*/  USEL UR6, UR37, UR6, !UP0 ;  /* 0x0000000625067287 */ /* 0x000fe2000c000000 */
[----:B------:R-:W-:Y:S02]  /*5ed0*/  UMOV UR5, UR9 ;  /* 0x0000000900057c82 */ /* 0x000fe40008000000 */
[----:B------:R-:W-:Y:S01]  /*5ee0*/  UMOV UR10, UR11 ;  /* 0x0000000b000a7c82 */ /* 0x000fe20008000000 */
[----:B------:R-:W-:Y:S02]  /*5ef0*/  @UP2 USHF.R.U32.HI UR4, URZ, UR43, UR5 ;  /* 0x0000002bff042299 */ /* 0x000fe40008011605 */
[----:B------:R-:W-:Y:S02]  /*5f00*/  @UP2 USHF.R.U32.HI UR7, URZ, UR43, UR10 ;  /* 0x0000002bff072299 */ /* 0x000fe4000801160a */
[----:B------:R-:W-:Y:S02]  /*5f10*/  UIMAD UR4, UR40, UR4, URZ ;  /* 0x00000004280472a4 */ /* 0x000fe4000f8e02ff */
[----:B------:R-:W-:Y:S02]  /*5f20*/  UIMAD.WIDE.U32 UR10, UR6, UR42, URZ ;  /* 0x0000002a060a72a5 */ /* 0x000fe4000f8e00ff */
[----:B------:R-:W-:Y:S02]  /*5f30*/  USEL UR5, UR38, UR12, !UP1 ;  /* 0x0000000c26057287 */ /* 0x000fe4000c800000 */
[----:B------:R-:W-:Y:S02]  /*5f40*/  UIMAD UR8, UR40, UR7, URZ ;  /* 0x00000007280872a4 */ /* 0x000fe4000f8e02ff */
[----:B------:R-:W-:Y:S03]  /*5f50*/  UISETP.GE.AND UP0, UPT, UR6, UR4, UPT ;  /* 0x000000040600728c */ /* 0x000fe6000bf06270 */
[----:B------:R-:W-:Y:S01]  /*5f60*/  UMOV UR4, UR11 ;  /* 0x0000000b00047c82 */ /* 0x000fe20008000000 */
[----:B------:R-:W-:Y:S02]  /*5f70*/  UISETP.GE.OR UP0, UPT, UR5, UR8, UP0 ;  /* 0x000000080500728c */ /* 0x000fe40008706670 */
[----:B------:R-:W-:Y:S02]  /*5f80*/  USHF.R.U32.HI UR4, URZ, UR43, UR4 ;  /* 0x0000002bff047299 */ /* 0x000fe40008011604 */
[----:B------:R-:W-:Y:S02]  /*5f90*/  UIMAD.WIDE.U32 UR8, UR5, UR42, URZ ;  /* 0x0000002a050872a5 */ /* 0x000fe4000f8e00ff */
[----:B------:R-:W-:Y:S02]  /*5fa0*/  USEL UR11, UR6, UR4, !UP2 ;  /* 0x00000004060b7287 */ /* 0x000fe4000d000000 */
[----:B------:R-:W-:Y:S02]  /*5fb0*/  UIADD3 UR8, UPT, UPT, -UR5, URZ, URZ ;  /* 0x000000ff05087290 */ /* 0x000fe4000fffe1ff */
[----:B------:R-:W-:Y:S01]  /*5fc0*/  UIADD3 UR10, UPT, UPT, -UR11, URZ, URZ ;  /* 0x000000ff0b0a7290 */ /* 0x000fe2000fffe1ff */
[----:B------:R-:W-:Y:S01]  /*5fd0*/  @!UP0 UMOV UR4, UR9 ;  /* 0x0000000900048c82 */ /* 0x000fe20008000000 */
[----:B------:R-:W-:Y:S02]  /*5fe0*/  UIADD3 UR9, UPT, UPT, -UR6, URZ, URZ ;  /* 0x000000ff06097290 */ /* 0x000fe4000fffe1ff */
[----:B------:R-:W-:Y:S02]  /*5ff0*/  @!UP0 USHF.R.U32.HI UR4, URZ, UR43, UR4 ;  /* 0x0000002bff048299 */ /* 0x000fe40008011604 */
[----:B------:R-:W-:Y:S02]  /*6000*/  UIMAD UR10, UR40, UR10, UR6 ;  /* 0x0000000a280a72a4 */ /* 0x000fe4000f8e0206 */
[----:B------:R-:W-:Y:S04]  /*6010*/  @!UP0 USEL UR4, UR5, UR4, !UP2 ;  /* 0x0000000405048287 */ /* 0x000fe8000d000000 */
[----:B------:R-:W-:Y:S02]  /*6020*/  @!UP0 UIMAD UR10, UR7, UR10, UR4 ;  /* 0x0000000a070a82a4 */ /* 0x000fe4000f8e0204 */
[----:B------:R-:W-:Y:S02]  /*6030*/  @!UP0 UIADD3 UR11, UPT, UPT, UR11, -UR4, URZ ;  /* 0x800000040b0b8290 */ /* 0x000fe4000fffe0ff */
[----:B------:R-:W-:Y:S02]  /*6040*/  UIMAD UR7, UR41, UR8, UR38 ;  /* 0x00000008290772a4 */ /* 0x000fe4000f8e0226 */
[----:B------:R-:W-:Y:S02]  /*6050*/  @!UP0 UIMAD UR6, UR11, UR40, UR5 ;  /* 0x000000280b0682a4 */ /* 0x000fe4000f8e0205 */
[----:B------:R-:W-:Y:S01]  /*6060*/  UIMAD UR4, UR54, UR9, UR37 ;  /* 0x00000009360472a4 */ /* 0x000fe2000f8e0225 */
[----:B------:R-:W-:Y:S02]  /*6070*/  @!UP0 UMOV UR5, UR10 ;  /* 0x0000000a00058c82 */ /* 0x000fe40008000000 */
[----:B------:R-:W-:Y:S02]  /*6080*/  UIMAD UR38, UR5, UR41, UR7 ;  /* 0x00000029052672a4 */ /* 0x000fe4000f8e0207 */
[----:B------:R-:W-:Y:S11]  /*6090*/  UIMAD UR37, UR6, UR54, UR4 ;  /* 0x00000036062572a4 */ /* 0x000ff6000f8e0204 */
[----:B------:R-:W-:Y:S01]  /*60a0*/  @!UPT UIADD3 URZ, UPT, UPT, URZ, URZ, URZ ;  /* 0x000000fffffff290 */ /* 0x000fe2000fffe0ff */
.L_x_109:
[----:B------:R-:W-:Y:S01]  /*60b0*/  UISETP.NE.AND UP0, UPT, UR39, 0x1, UPT ;  /* 0x000000012700788c */ /* 0x000fe2000bf05270 */
[----:B------:R-:W-:Y:S10]  /*60c0*/  IADD3 R81, PT, PT, R81, 0x1, RZ ;  /* 0x0000000151517810 */ /* 0x000ff40007ffe0ff */
[----:B------:R-:W2:Y:S01]  /*60d0*/  @!UP0 LDCU.128 UR12, c[0x0][0xb10] ;  /* 0x00016200ff0c87ac */ /* 0x000ea20008000c00 */
[----:B------:R-:W3:Y:S01]  /*60e0*/  @!UP0 LDCU UR5, c[0x0][0xb0c] ;  /* 0x00016180ff0587ac */ /* 0x000ee20008000800 */
[----:B------:R-:W4:Y:S01]  /*60f0*/  @!UP0 LDCU UR10, c[0x0][0xb20] ;  /* 0x00016400ff0a87ac */ /* 0x000f220008000800 */
[----:B--2---:R-:W-:Y:S02]  /*6100*/  UIMAD.WIDE.U32 UR8, UR38, UR12, URZ ;  /* 0x0000000c260872a5 */ /* 0x004fe4000f8e00ff */
[----:B------:R-:W-:Y:S02]  /*6110*/  UIMAD.WIDE.U32 UR6, UR37, UR15, URZ ;  /* 0x0000000f250672a5 */ /* 0x000fe4000f8e00ff */
[----:B------:R-:W-:Y:S03]  /*6120*/  @!UP0 UISETP.NE.AND UP1, UPT, UR14, 0x1, UPT ;  /* 0x000000010e00888c */ /* 0x000fe6000bf25270 */
[----:B------:R-:W-:Y:S01]  /*6130*/  @!UP0 UMOV UR4, UR9 ;  /* 0x0000000900048c82 */ /* 0x000fe20008000000 */
[----:B---3--:R-:W-:Y:S02]  /*6140*/  @!UP0 UISETP.NE.AND UP2, UPT, UR5, 0x1, UPT ;  /* 0x000000010500888c */ /* 0x008fe4000bf45270 */
[----:B------:R-:W-:Y:S01]  /*6150*/  @!UP0 USHF.R.U32.HI UR4, URZ, UR13, UR4 ;  /* 0x0000000dff048299 */ /* 0x000fe20008011604 */
[----:B------:R-:W-:Y:S02]  /*6160*/  @!UP0 UMOV UR6, UR7 ;  /* 0x0000000700068c82 */ /* 0x000fe40008000000 */
[----:B----4-:R-:W-:Y:S02]  /*6170*/  @!UP0 USHF.R.U32.HI UR6, URZ, UR10, UR6 ;  /* 0x0000000aff068299 */ /* 0x010fe40008011606 */
[----:B------:R-:W-:Y:S02]  /*6180*/  @!UP0 USEL UR7, UR38, UR4, !UP2 ;  /* 0x0000000426078287 */ /* 0x000fe4000d000000 */
[----:B------:R-:W-:Y:S04]  /*6190*/  @!UP0 USEL UR6, UR37, UR6, !UP1 ;  /* 0x0000000625068287 */ /* 0x000fe8000c800000 */
[----:B------:R-:W-:Y:S02]  /*61a0*/  @!UP0 UIADD3 UR4, UPT, UPT, -UR7, UR6, URZ ;  /* 0x0000000607048290 */ /* 0x000fe4000fffe1ff */
[----:B------:R-:W-:Y:S02]  /*61b0*/  @!UP0 UIADD3 UR6, UPT, UPT, UR7, -UR6, URZ ;  /* 0x8000000607068290 */ /* 0x000fe4000fffe0ff */
[----:B------:R-:W-:Y:S02]  /*61c0*/  @!UP0 UIMAD UR38, UR4, UR5, UR38 ;  /* 0x00000005042682a4 */ /* 0x000fe4000f8e0226 */
[----:B------:R-:W-:Y:S02]  /*61d0*/  @!UP0 UIMAD UR37, UR6, UR14, UR37 ;  /* 0x0000000e062582a4 */ /* 0x000fe4000f8e0225 */
[----:B------:R-:W-:Y:S09]  /*61e0*/  ULOP3.LUT UP0, URZ, UR56, 0x1b0, URZ, 0xc0, !UPT ;  /* 0x000001b038ff7892 */ /* 0x000ff2000f80c0ff */
[----:B------:R-:W-:Y:S05]  /*61f0*/  BRA.U !UP0, `(.L_x_110) ;  /* 0x0000000108407547 */ /* 0x000fea000b800000 */
[----:B------:R-:W2:Y:S01]  /*6200*/  LDCU.64 UR8, c[0x4][0x80] ;  /* 0x01001000ff0877ac */ /* 0x000ea20008000a00 */
[----:B------:R-:W-:Y:S01]  /*6210*/  MOV R3, 0x0 ;  /* 0x0000000000037802 */ /* 0x000fe20000000f00 */
[----:B------:R-:W-:Y:S02]  /*6220*/  HFMA2 R12, -RZ, RZ, 0, 5.9604644775390625e-08 ;  /* 0x00000001ff0c7431 */ /* 0x000fe400000001ff */
[----:B------:R-:W-:Y:S02]  /*6230*/  IMAD.MOV.U32 R8, RZ, RZ, 0x70 ;  /* 0x00000070ff087424 */ /* 0x000fe400078e00ff */
[----:B------:R-:W-:Y:S01]  /*6240*/  IMAD.MOV.U32 R13, RZ, RZ, RZ ;  /* 0x000000ffff0d7224 */ /* 0x000fe200078e00ff */
[----:B------:R-:W3:Y:S01]  /*6250*/  LDCU.64 UR6, c[0x4][0x88] ;  /* 0x01001100ff0677ac */ /* 0x000ee20008000a00 */
[----:B------:R-:W4:Y:S01]  /*6260*/  LDC.64 R2, c[0x4][R3] ;  /* 0x0100000003027b82 */ /* 0x000f220000000a00 */
[----:B------:R-:W1:Y:S01]  /*6270*/  LDCU.64 UR4, c[0x4][0x8] ;  /* 0x01000100ff0477ac */ /* 0x000e620008000a00 */
[----:B--2---:R-:W-:Y:S01]  /*6280*/  MOV R5, UR9 ;  /* 0x0000000900057c02 */ /* 0x004fe20008000f00 */
[----:B------:R-:W-:Y:S01]  /*6290*/  IMAD.U32 R4, RZ, RZ, UR8 ;  /* 0x00000008ff047e24 */ /* 0x000fe2000f8e00ff */
[----:B---3--:R-:W-:Y:S01]  /*62a0*/  MOV R7, UR7 ;  /* 0x0000000700077c02 */ /* 0x008fe20008000f00 */
[----:B------:R-:W-:Y:S01]  /*62b0*/  IMAD.U32 R6, RZ, RZ, UR6 ;  /* 0x00000006ff067e24 */ /* 0x000fe2000f8e00ff */
[----:B-1----:R-:W-:Y:S01]  /*62c0*/  MOV R11, UR5 ;  /* 0x00000005000b7c02 */ /* 0x002fe20008000f00 */
[----:B------:R-:W-:Y:S02]  /*62d0*/  IMAD.U32 R10, RZ, RZ, UR4 ;  /* 0x00000004ff0a7e24 */ /* 0x000fe4000f8e00ff */
[----:B------:R-:W-:Y:S07]  /*62e0*/  LEPC R20, `(.L_x_110) ;  /* 0x000000001014794e */ /* 0x000fee0000000000 */
[----:B----45:R-:W-:Y:S05]  /*62f0*/  CALL.ABS.NOINC R2 ;  /* 0x0000000002007343 */ /* 0x030fea0003c00000 */
.L_x_110:
[----:B------:R-:W-:Y:S01]  /*6300*/  LOP3.LUT P0, RZ, R85, 0x1b0, RZ, 0xc0, !PT ;  /* 0x000001b055ff7812 */ /* 0x000fe2000780c0ff */
[----:B------:R-:W-:Y:S11]  /*6310*/  BSSY.RECONVERGENT B6, `(.L_x_111) ;  /* 0x0000013000067945 */ /* 0x000ff60003800200 */
[----:B------:R-:W-:Y:S01]  /*6320*/  @!UPT UIADD3 URZ, UPT, UPT, URZ, URZ, URZ ;  /* 0x000000fffffff290 */ /* 0x000fe2000fffe0ff */
[----:B------:R-:W-:Y:S05]  /*6330*/  @!P0 BRA `(.L_x_112) ;  /* 0x0000000000408947 */ /* 0x000fea0003800000 */
        /* <DEDUP_REMOVED lines=16> */
.L_x_112:
[----:B------:R-:W-:Y:S05]  /*6440*/  BSYNC.RECONVERGENT B6 ;  /* 0x0000000000067941 */ /* 0x000fea0003800200 */
.L_x_111:
[----:B------:R-:W-:Y:S01]  /*6450*/  ISETP.NE.U32.AND P3, PT, R74, RZ, PT ;  /* 0x000000ff4a00720c */ /* 0x000fe20003f65070 */
[----:B------:R-:W-:Y:S01]  /*6460*/  UISETP.NE.AND UP1, UPT, UR61, URZ, UPT ;  /* 0x000000ff3d00728c */ /* 0x000fe2000bf25270 */
[----:B------:R-:W-:Y:S02]  /*6470*/  ISETP.NE.U32.AND P4, PT, R70, RZ, PT ;  /* 0x000000ff4600720c */ /* 0x000fe40003f85070 */
[----:B------:R-:W-:Y:S02]  /*6480*/  ISETP.NE.AND.EX P3, PT, R75, RZ, PT, P3 ;  /* 0x000000ff4b00720c */ /* 0x000fe40003f65330 */
[----:B------:R-:W-:Y:S02]  /*6490*/  PLOP3.LUT P1, PT, PT, PT, PT, 0x8, 0x80 ;  /* 0x000000000080781c */ /* 0x000fe40003f2e170 */
[----:B------:R-:W-:Y:S02]  /*64a0*/  PLOP3.LUT P0, PT, PT, PT, UP1, 0x80, 0x8 ;  /* 0x000000000008781c */ /* 0x000fe40003f0f018 */
[----:B------:R-:W-:Y:S02]  /*64b0*/  ISETP.NE.AND.EX P4, PT, R71, RZ, PT, P4 ;  /* 0x000000ff4700720c */ /* 0x000fe40003f85340 */
[----:B------:R-:W2:Y:S09]  /*64c0*/  @UP1 LDCU.64 UR4, c[0x0][0x888] ;  /* 0x00011100ff0417ac */ /* 0x000eb20008000a00 */
[----:B------:R-:W-:Y:S01]  /*64d0*/  @P0 PLOP3.LUT P1, PT, P3, PT, PT, 0x80, 0x8 ;  /* 0x000000000008081c */ /* 0x000fe20001f2f070 */
[----:B--2---:R-:W-:Y:S04]  /*64e0*/  @UP1 UISETP.NE.U32.AND UP0, UPT, UR4, URZ, UPT ;  /* 0x000000ff0400128c */ /* 0x004fe8000bf05070 */
[----:B------:R-:W-:Y:S04]  /*64f0*/  @UP1 UISETP.NE.AND.EX UP0, UPT, UR5, URZ, UPT, UP0 ;  /* 0x000000ff0500128c */ /* 0x000fe8000bf05300 */
[----:B------:R-:W-:Y:S01]  /*6500*/  @UP1 USEL UR4, URZ, 0xffffffff, UP0 ;  /* 0xffffffffff041887 */ /* 0x000fe20008000000 */
[----:B------:R-:W-:Y:S11]  /*6510*/  @!P3 BRA `(.L_x_113) ;  /* 0x000000000030b947 */ /* 0x000ff60003800000 */
        /* <DEDUP_REMOVED lines=12> */
.L_x_113:
[----:B------:R-:W-:Y:S05]  /*65e0*/  @!P4 BRA `(.L_x_114) ;  /* 0x000000000024c947 */ /* 0x000fea0003800000 */
[----:B------:R-:W-:Y:S01]  /*65f0*/  ISETP.NE.U32.AND P2, PT, R68, RZ, PT ;  /* 0x000000ff4400720c */ /* 0x000fe20003f45070 */
[----:B------:R-:W2:Y:S03]  /*6600*/  LDCU.64 UR6, c[0x0][0x358] ;  /* 0x00006b00ff0677ac */ /* 0x000ea60008000a00 */
[----:B------:R-:W-:Y:S11]  /*6610*/  ISETP.NE.AND.EX P2, PT, R69, RZ, PT, P2 ;  /* 0x000000ff4500720c */ /* 0x000ff60003f45320 */
[----:B------:R-:W-:Y:S02]  /*6620*/  @!UPT UIADD3 URZ, UPT, UPT, URZ, URZ, URZ ;  /* 0x000000fffffff290 */ /* 0x000fe4000fffe0ff */
[----:B------:R-:W4:Y:S01]  /*6630*/  @P2 LDC.64 R2, c[0x0][0x8a8] ;  /* 0x00022a00ff022b82 */ /* 0x000f220000000a00 */
[----:B-1----:R-:W-:Y:S04]  /*6640*/  @P2 IMAD R0, R70, UR36, RZ ;  /* 0x0000002446002c24 */ /* 0x002fe8000f8e02ff */
[----:B----4-:R-:W-:Y:S05]  /*6650*/  @P2 IMAD.WIDE R2, R0, 0x4, R2 ;  /* 0x0000000400022825 */ /* 0x010fea00078e0202 */
[----:B--2--5:R2:W5:Y:S02]  /*6660*/  @P2 LDG.E R38, desc[UR6][R2.64] ;  /* 0x0000000602262981 */ /* 0x024564000c1e1900 */
[----:B--2---:R-:W4:Y:S02]  /*6670*/  @!P2 LDC R38, c[0x0][0x8a0] ;  /* 0x00022800ff26ab82 */ /* 0x004f240000000800 */
.L_x_114:
[----:B---3-5:R-:W-:Y:S01]  /*6680*/  @P0 FSETP.NEU.AND P4, PT, R39, RZ, PT ;  /* 0x000000ff2700020b */ /* 0x028fe20003f8d000 */
[----:B-1----:R-:W-:Y:S01]  /*6690*/  IMAD.U32 R0, RZ, RZ, UR4 ;  /* 0x00000004ff007e24 */ /* 0x002fe2000f8e00ff */
[----:B------:R-:W-:Y:S01]  /*66a0*/  @P0 LOP3.LUT P2, RZ, R79, 0xff, RZ, 0xc0, !PT ;  /* 0x000000ff4fff0812 */ /* 0x000fe2000784c0ff */
[----:B------:R-:W-:Y:S01]  /*66b0*/  BSSY B1, `(.L_x_115) ;  /* 0x0000039000017945 */ /* 0x000fe20003800000 */
[----:B------:R-:W-:Y:S02]  /*66c0*/  @P0 SEL R2, RZ, 0xffffffff, P4 ;  /* 0xffffffffff020807 */ /* 0x000fe40002000000 */
[----:B------:R-:W-:Y:S02]  /*66d0*/  CS2R R66, SRZ ;  /* 0x0000000000427805 */ /* 0x000fe4000001ff00 */
[----:B------:R-:W-:Y:S02]  /*66e0*/  LEA R22, R36, UR44, 0x3 ;  /* 0x0000002c24167c11 */ /* 0x000fe4000f8e18ff */
[----:B------:R-:W-:Y:S02]  /*66f0*/  CS2R R64, SRZ ;  /* 0x0000000000407805 */ /* 0x000fe4000001ff00 */
[----:B------:R-:W-:Y:S02]  /*6700*/  @P1 SEL R2, R0, R2, !P2 ;  /* 0x0000000200021207 */ /* 0x000fe40005000000 */
[----:B------:R-:W-:Y:S02]  /*6710*/  CS2R R18, SRZ ;  /* 0x0000000000127805 */ /* 0x000fe4000001ff00 */
[----:B------:R-:W-:Y:S02]  /*6720*/  SHF.L.U32 R3, R84, 0x1f, RZ ;  /* 0x0000001f54037819 */ /* 0x000fe400000006ff */
[----:B------:R-:W-:Y:S02]  /*6730*/  CS2R R16, SRZ ;  /* 0x0000000000107805 */ /* 0x000fe4000001ff00 */
[----:B------:R-:W-:Y:S02]  /*6740*/  @P0 LOP3.LUT R2, R2, 0x1, RZ, 0xc0, !PT ;  /* 0x0000000102020812 */ /* 0x000fe400078ec0ff */
[----:B------:R-:W-:Y:S02]  /*6750*/  PLOP3.LUT P5, PT, PT, PT, PT, 0x8, 0x80 ;  /* 0x000000000080781c */ /* 0x000fe40003fae170 */
[----:B------:R-:W-:Y:S02]  /*6760*/  ISETP.NE.U32.OR P1, PT, R2, 0x1, !P0 ;  /* 0x000000010200780c */ /* 0x000fe40004725470 */
[----:B------:R-:W-:Y:S11]  /*6770*/  LEA.HI R2, R36, R36, RZ, 0x1 ;  /* 0x0000002424027211 */ /* 0x000ff600078f08ff */
[----:B------:R-:W-:Y:S04]  /*6780*/  @P1 SHF.L.U32 R0, R82, 0x1f, RZ ;  /* 0x0000001f52001819 */ /* 0x000fe800000006ff */
[----:B------:R1:W2:Y:S01]  /*6790*/  @P1 SYNCS.PHASECHK.TRANS64.TRYWAIT P0, [UR44+0x1b0], R0 ;  /* 0x0001b000ff0015a7 */ /* 0x0002a2000800112c */
[----:B------:R3:W3:Y:S01]  /*67a0*/  SYNCS.PHASECHK.TRANS64.TRYWAIT P4, [R22+URZ+0x1f0], R3 ;  /* 0x0001f003160075a7 */ /* 0x0006e200080811ff */
[C---:B-1----:R-:W-:Y:S01]  /*67b0*/  IMAD.SHL.U32 R0, R2.reuse, 0x20, RZ ;  /* 0x0000002002007824 */ /* 0x042fe200078e00ff */
[----:B------:R-:W-:Y:S04]  /*67c0*/  LOP3.LUT R2, R2, 0xffe, RZ, 0xc0, !PT ;  /* 0x00000ffe02027812 */ /* 0x000fe800078ec0ff */
[----:B------:R-:W-:Y:S01]  /*67d0*/  LOP3.LUT R0, R0, 0xffffffc0, RZ, 0xc0, !PT ;  /* 0xffffffc000007812 */ /* 0x000fe200078ec0ff */
[----:B------:R-:W-:Y:S04]  /*67e0*/  IMAD.IADD R2, R36, 0x1, -R2 ;  /* 0x0000000124027824 */ /* 0x000fe800078e0a02 */
[----:B------:R-:W-:Y:S04]  /*67f0*/  IMAD.IADD R0, R37, 0x1, R0 ;  /* 0x0000000125007824 */ /* 0x000fe800078e0200 */
[----:B------:R-:W-:Y:S01]  /*6800*/  IMAD R2, R2, 0x100000, R0 ;  /* 0x0010000002027824 */ /* 0x000fe200078e0200 */
[----:B--2---:R-:W-:Y:S01]  /*6810*/  @P1 PLOP3.LUT P5, PT, P0, PT, PT, 0x8, 0x80 ;  /* 0x000000000080181c */ /* 0x004fe200007ae170 */
[----:B------:R-:W-:Y:S01]  /*6820*/  @!UPT UIADD3 URZ, UPT, UPT, URZ, URZ, URZ ;  /* 0x000000fffffff290 */ /* 0x000fe2000fffe0ff */
[----:B---3--:R-:W-:Y:S11]  /*6830*/  @!P1 BRA `(.L_x_116) ;  /* 0x0000000000809947 */ /* 0x008ff60003800000 */
[----:B------:R-:W-:Y:S01]  /*6840*/  ISETP.NE.U32.AND P0, PT, RZ, UR58, PT ;  /* 0x0000003aff007c0c */ /* 0x000fe2000bf05070 */
[----:B------:R-:W-:Y:S01]  /*6850*/  BSSY B0, `(.L_x_117) ;  /* 0x0000012000007945 */ /* 0x000fe20003800000 */
[----:B------:R-:W-:Y:S02]  /*6860*/  FSETP.NEU.AND P2, PT, R39, RZ, PT ;  /* 0x000000ff2700720b */ /* 0x000fe40003f4d000 */
[----:B------:R-:W-:Y:S02]  /*6870*/  CS2R R18, SRZ ;  /* 0x0000000000127805 */ /* 0x000fe4000001ff00 */
[----:B------:R-:W-:Y:S02]  /*6880*/  ISETP.NE.AND.EX P0, PT, RZ, UR59, PT, P0 ;  /* 0x0000003bff007c0c */ /* 0x000fe4000bf05300 */
[----:B------:R-:W-:Y:S02]  /*6890*/  CS2R R16, SRZ ;  /* 0x0000000000107805 */ /* 0x000fe4000001ff00 */
[----:B------:R-:W-:Y:S02]  /*68a0*/  LOP3.LUT P1, RZ, R79, 0xff, RZ, 0xc0, !PT ;  /* 0x000000ff4fff7812 */ /* 0x000fe4000782c0ff */
[----:B------:R-:W-:Y:S02]  /*68b0*/  CS2R R66, SRZ ;  /* 0x0000000000427805 */ /* 0x000fe4000001ff00 */
[----:B------:R-:W-:Y:S02]  /*68c0*/  SEL R0, RZ, 0xffffffff, P2 ;  /* 0xffffffffff007807 */ /* 0x000fe40001000000 */
[----:B------:R-:W-:Y:S02]  /*68d0*/  CS2R R64, SRZ ;  /* 0x0000000000407805 */ /* 0x000fe4000001ff00 */
[----:B------:R-:W-:Y:S04]  /*68e0*/  SEL R4, RZ, 0xffffffff, P0 ;  /* 0xffffffffff047807 */ /* 0x000fe80000000000 */
[----:B------:R-:W-:Y:S04]  /*68f0*/  @P3 SEL R0, R4, R0, !P1 ;  /* 0x0000000004003207 */ /* 0x000fe80004800000 */
[----:B------:R-:W-:Y:S04]  /*6900*/  LOP3.LUT R0, R0, 0x1, RZ, 0xc0, !PT ;  /* 0x0000000100007812 */ /* 0x000fe800078ec0ff */
[----:B------:R-:W-:Y:S01]  /*6910*/  ISETP.NE.U32.AND P0, PT, R0, 0x1, PT ;  /* 0x000000010000780c */ /* 0x000fe20003f05070 */
[----:B------:R-:W-:Y:S01]  /*6920*/  @!UPT UIADD3 URZ, UPT, UPT, URZ, URZ, URZ ;  /* 0x000000fffffff290 */ /* 0x000fe2000fffe0ff */
[----:B------:R-:W-:Y:S11]  /*6930*/  @!P5 BRA `(.L_x_118) ;  /* 0x00000000000cd947 */ /* 0x000ff60003800000 */
[----:B------:R-:W-:Y:S04]  /*6940*/  SHF.L.U32 R4, R82, 0x1f, RZ ;  /* 0x0000001f52047819 */ /* 0x000fe800000006ff */
[----:B------:R-:W1:Y:S02]  /*6950*/  SYNCS.PHASECHK.TRANS64.TRYWAIT P1, [UR44+0x1b0], R4 ;  /* 0x0001b004ff0075a7 */ /* 0x000e64000802112c */
[----:B-1----:R-:W-:Y:S05]  /*6960*/  @!P1 BRA `(.L_x_119) ;  /* 0x0000001c00789947 */ /* 0x002fea0003800000 */
.L_x_118:
[----:B------:R-:W-:Y:S05]  /*6970*/  BSYNC B0 ;  /* 0x0000000000007941 */ /* 0x000fea0003800000 */
.L_x_117:
[----:B------:R2:W3:Y:S01]  /*6980*/  @P0 LDS.128 R16, [R78+UR44+0x400] ;  /* 0x0004002c4e100984 */ /* 0x0004e20008000c00 */
[----:B------:R-:W-:Y:S01]  /*6990*/  UIADD3 UR4, UPT, UPT, UR44, 0x1b8, URZ ;  /* 0x000001b82c047890 */ /* 0x000fe2000fffe0ff */
[----:B------:R-:W-:Y:S02]  /*69a0*/  LOP3.LUT R82, R82, 0x1, RZ, 0x3c, !PT ;  /* 0x0000000152527812 */ /* 0x000fe400078e3cff */
[----:B------:R2:W1:Y:S01]  /*69b0*/  @P0 LDS.128 R64, [R77+0x10] ;  /* 0x000010004d400984 */ /* 0x0004620000000c00 */
[----:B------:R-:W-:Y:S01]  /*69c0*/  UPRMT UR4, UR48, 0x654, UR4 ;  /* 0x0000065430047896 */ /* 0x000fe20008000004 */
[----:B------:R-:W-:Y:S01]  /*69d0*/  @!PT LDS RZ, [RZ] ;  /* 0x00000000fffff984 */ /* 0x000fe20000000800 */
[----:B------:R-:W-:Y:S01]  /*69e0*/  @!PT LDS RZ, [RZ] ;  /* 0x00000000fffff984 */ /* 0x000fe20000000800 */
[----:B------:R-:W-:Y:S01]  /*69f0*/  @!PT LDS RZ, [RZ] ;  /* 0x00000000fffff984 */ /* 0x000fe20000000800 */
[----:B------:R-:W-:Y:S01]  /*6a00*/  @!PT LDS RZ, [RZ] ;  /* 0x00000000fffff984 */ /* 0x000fe20000000800 */
[----:B------:R5:W-:Y:S06]  /*6a10*/  MEMBAR.ALL.CTA ;  /* 0x0000000000007992 */ /* 0x000bec0000008000 */
[----:B-----5:R-:W5:Y:S02]  /*6a20*/  FENCE.VIEW.ASYNC.S ;  /* 0x00000000000073c6 */ /* 0x020f640000000000 */
[----:B-----5:R-:W-:Y:S03]  /*6a30*/  SYNCS.ARRIVE.TRANS64.RED.A1T0 RZ, [UR4], RZ ;  /* 0x000000ffffff79a7 */ /* 0x020fe60008100404 */
.L_x_116:
[----:B------:R-:W-:Y:S05]  /*6a40*/  BSYNC B1 ;  /* 0x0000000000017941 */ /* 0x000fea0003800000 */
.L_x_115:
[----:B-1----:R-:W-:Y:S04]  /*6a50*/  SHF.R.U32.HI R0, RZ, 0x15, R2 ;  /* 0x00000015ff007819 */ /* 0x002fe80000011602 */
[----:B------:R-:W-:Y:S01]  /*6a60*/  LOP3.LUT P0, RZ, R0, 0x3, R80, 0x48, !PT ;  /* 0x0000000300ff7812 */ /* 0x000fe20007804850 */
[----:B------:R-:W-:Y:S01]  /*6a70*/  @!UPT UIADD3 URZ, UPT, UPT, URZ, URZ, URZ ;  /* 0x000000fffffff290 */ /* 0x000fe2000fffe0ff */
[----:B------:R-:W-:Y:S11]  /*6a80*/  @P4 BRA `(.L_x_120) ;  /* 0x0000000000084947 */ /* 0x000ff60003800000 */
[----:B------:R-:W1:Y:S02]  /*6a90*/  SYNCS.PHASECHK.TRANS64.TRYWAIT P1, [R22+URZ+0x1f0], R3 ;  /* 0x0001f003160075a7 */ /* 0x000e6400080211ff */
[----:B-1----:R-:W-:Y:S05]  /*6aa0*/  @!P1 BRA `(.L_x_121) ;  /* 0x0000001c00409947 */ /* 0x002fea0003800000 */
.L_x_120:
[----:B------:R-:W-:Y:S05]  /*6ab0*/  @!P0 BRA `(.L_x_122) ;  /* 0x0000000000408947 */ /* 0x000fea0003800000 */
[----:B------:R-:W1:Y:S01]  /*6ac0*/  LDCU.64 UR8, c[0x4][0x70] ;  /* 0x01000e00ff0877ac */ /* 0x000e620008000a00 */
[----:B------:R-:W-:Y:S01]  /*6ad0*/  MOV R15, 0x0 ;  /* 0x00000000000f7802 */ /* 0x000fe20000000f00 */
[----:B------:R-:W-:Y:S02]  /*6ae0*/  HFMA2 R12, -RZ, RZ, 0, 5.9604644775390625e-08 ;  /* 0x00000001ff0c7431 */ /* 0x000fe400000001ff */
[----:B------:R-:W-:Y:S02]  /*6af0*/  IMAD.MOV.U32 R8, RZ, RZ, 0x192 ;  /* 0x00000192ff087424 */ /* 0x000fe400078e00ff */
[----:B------:R-:W-:Y:S01]  /*6b00*/  IMAD.MOV.U32 R13, RZ, RZ, RZ ;  /* 0x000000ffff0d7224 */ /* 0x000fe200078e00ff */
[----:B------:R-:W5:Y:S01]  /*6b10*/  LDCU.64 UR6, c[0x4][0x78] ;  /* 0x01000f00ff0677ac */ /* 0x000f620008000a00 */
[----:B------:R-:W2:Y:S01]  /*6b20*/  LDC.64 R14, c[0x4][R15] ;  /* 0x010000000f0e7b82 */ /* 0x000ea20000000a00 */
[----:B------:R-:W3:Y:S01]  /*6b30*/  LDCU.64 UR4, c[0x4][0x10] ;  /* 0x01000200ff0477ac */ /* 0x000ee20008000a00 */
[----:B-1----:R-:W-:Y:S01]  /*6b40*/  MOV R5, UR9 ;  /* 0x0000000900057c02 */ /* 0x002fe20008000f00 */
[----:B------:R-:W-:Y:S01]  /*6b50*/  IMAD.U32 R4, RZ, RZ, UR8 ;  /* 0x00000008ff047e24 */ /* 0x000fe2000f8e00ff */
[----:B-----5:R-:W-:Y:S01]  /*6b60*/  MOV R7, UR7 ;  /* 0x0000000700077c02 */ /* 0x020fe20008000f00 */
[----:B------:R-:W-:Y:S01]  /*6b70*/  IMAD.U32 R6, RZ, RZ, UR6 ;  /* 0x00000006ff067e24 */ /* 0x000fe2000f8e00ff */
[----:B---3--:R-:W-:Y:S01]  /*6b80*/  MOV R11, UR5 ;  /* 0x00000005000b7c02 */ /* 0x008fe20008000f00 */
[----:B------:R-:W-:Y:S02]  /*6b90*/  IMAD.U32 R10, RZ, RZ, UR4 ;  /* 0x00000004ff0a7e24 */ /* 0x000fe4000f8e00ff */
[----:B------:R-:W-:Y:S07]  /*6ba0*/  LEPC R20, `(.L_x_122) ;  /* 0x000000001014794e */ /* 0x000fee0000000000 */
[----:B--2-4-:R-:W-:Y:S05]  /*6bb0*/  CALL.ABS.NOINC R14 ;  /* 0x000000000e007343 */ /* 0x014fea0003c00000 */
.L_x_122:
[----:B------:R-:W-:Y:S01]  /*6bc0*/  LOP3.LUT P0, RZ, R76, 0x60, RZ, 0xc0, !PT ;  /* 0x000000604cff7812 */ /* 0x000fe2000780c0ff */
[----:B------:R-:W-:Y:S05]  /*6bd0*/  WARPSYNC.ALL ;  /* 0x0000000000007948 */ /* 0x000fea0003800000 */
[----:B------:R-:W-:Y:S01]  /*6be0*/  R2UR UR4, R2 ;  /* 0x00000000020472ca */ /* 0x000fe200000e0000 */
[----:B------:R-:W-:Y:S01]  /*6bf0*/  BSSY.RECONVERGENT B0, `(.L_x_123) ;  /* 0x000009f000007945 */ /* 0x000fe20003800200 */
[-C--:B---3--:R-:W-:Y:S02]  /*6c00*/  F2FP.F16.E4M3.UNPACK_B R2, R16.reuse ;  /* 0x00000010ff02723e */ /* 0x088fe400020006ff */
[----:B------:R-:W-:Y:S02]  /*6c10*/  F2FP.F16.E4M3.UNPACK_B R16, R16.H1 ;  /* 0x00000010ff10723e */ /* 0x000fe400030006ff */
[----:B------:R-:W-:Y:S01]  /*6c20*/  R2UR UR5, R22 ;  /* 0x00000000160572ca */ /* 0x000fe200000e0000 */
[----:B------:R-:W-:Y:S01]  /*6c30*/  HADD2.F32 R0, -RZ, R2.H0_H0 ;  /* 0x20000002ff007230 */ /* 0x000fe20000004100 */
[-C--:B------:R-:W-:Y:S01]  /*6c40*/  F2FP.F16.E4M3.UNPACK_B R42, R17.reuse ;  /* 0x00000011ff2a723e */ /* 0x080fe200020006ff */
[--C-:B------:R-:W-:Y:S01]  /*6c50*/  HADD2.F32 R3, -RZ, R16.reuse.H0_H0 ;  /* 0x20000010ff037230 */ /* 0x100fe20000004100 */
[----:B------:R-:W-:Y:S01]  /*6c60*/  F2FP.F16.E4M3.UNPACK_B R44, R17.H1 ;  /* 0x00000011ff2c723e */ /* 0x000fe200030006ff */
[----:B------:R-:W-:Y:S01]  /*6c70*/  HADD2.F32 R40, -RZ, R16.H1_H1 ;  /* 0x30000010ff287230 */ /* 0x000fe20000004100 */
[-C--:B------:R-:W-:Y:S01]  /*6c80*/  F2FP.F16.E4M3.UNPACK_B R46, R18.reuse ;  /* 0x00000012ff2e723e */ /* 0x080fe200020006ff */
[----:B------:R-:W-:Y:S01]  /*6c90*/  HADD2.F32 R2, -RZ, R2.H1_H1 ;  /* 0x30000002ff027230 */ /* 0x000fe20000004100 */
[----:B------:R-:W-:Y:S01]  /*6ca0*/  F2FP.F16.E4M3.UNPACK_B R48, R18.H1 ;  /* 0x00000012ff30723e */ /* 0x000fe200030006ff */
[--C-:B------:R-:W-:Y:S01]  /*6cb0*/  HADD2.F32 R41, -RZ, R42.reuse.H0_H0 ;  /* 0x2000002aff297230 */ /* 0x100fe20000004100 */
[-C--:B------:R-:W-:Y:S01]  /*6cc0*/  F2FP.F16.E4M3.UNPACK_B R50, R19.reuse ;  /* 0x00000013ff32723e */ /* 0x080fe200020006ff */
[----:B------:R-:W-:Y:S01]  /*6cd0*/  HADD2.F32 R42, -RZ, R42.H1_H1 ;  /* 0x3000002aff2a7230 */ /* 0x000fe20000004100 */
[----:B------:R-:W-:Y:S01]  /*6ce0*/  F2FP.F16.E4M3.UNPACK_B R52, R19.H1 ;  /* 0x00000013ff34723e */ /* 0x000fe200030006ff */
[----:B------:R-:W-:Y:S01]  /*6cf0*/  HADD2.F32 R43, -RZ, R44.H0_H0 ;  /* 0x2000002cff2b7230 */ /* 0x000fe20000004100 */
[----:B------:R-:W-:Y:S01]  /*6d00*/  LDTM.16dp32bit_t0_t15.x32 R4, tmem[UR4] ;  /* 0x00000004000479ee */ /* 0x000fe20008a80000 */
[----:B------:R-:W1:Y:S01]  /*6d10*/  LDTM.16dp32bit_t16_t31.x32 R4, tmem[UR4+0x20] ;  /* 0x00002004000479ee */ /* 0x000e620008aa0000 */
[----:B------:R-:W-:Y:S01]  /*6d20*/  NOP ;  /* 0x0000000000007918 */ /* 0x000fe20000000000 */
[----:B------:R-:W-:Y:S01]  /*6d30*/  UIADD3 UR4, UPT, UPT, UR5, 0x210, URZ ;  /* 0x0000021005047890 */ /* 0x000fe2000fffe0ff */
[--C-:B------:R-:W-:Y:S01]  /*6d40*/  HADD2.F32 R45, -RZ, R46.reuse.H0_H0 ;  /* 0x2000002eff2d7230 */ /* 0x100fe20000004100 */
[----:B------:R-:W-:Y:S01]  /*6d50*/  F2FP.F16.E4M3.UNPACK_B R54, R64 ;  /* 0x00000040ff36723e */ /* 0x000fe200020006ff */
[----:B------:R-:W-:Y:S01]  /*6d60*/  HADD2.F32 R46, -RZ, R46.H1_H1 ;  /* 0x3000002eff2e7230 */ /* 0x000fe20000004100 */
[----:B------:R-:W-:Y:S01]  /*6d70*/  UPRMT UR4, UR48, 0x654, UR4 ;  /* 0x0000065430047896 */ /* 0x000fe20008000004 */
[--C-:B------:R-:W-:Y:S01]  /*6d80*/  HADD2.F32 R49, -RZ, R50.reuse.H0_H0 ;  /* 0x20000032ff317230 */ /* 0x100fe20000004100 */
[-C--:B------:R-:W-:Y:S01]  /*6d90*/  F2FP.F16.E4M3.UNPACK_B R58, R65.reuse ;  /* 0x00000041ff3a723e */ /* 0x080fe200020006ff */
[----:B------:R-:W-:Y:S01]  /*6da0*/  HADD2.F32 R50, -RZ, R50.H1_H1 ;  /* 0x30000032ff327230 */ /* 0x000fe20000004100 */
[----:B------:R-:W-:Y:S01]  /*6db0*/  F2FP.F16.E4M3.UNPACK_B R62, R66 ;  /* 0x00000042ff3e723e */ /* 0x000fe200020006ff */
[--C-:B------:R-:W-:Y:S01]  /*6dc0*/  HADD2.F32 R53, -RZ, R54.reuse.H0_H0 ;  /* 0x20000036ff357230 */ /* 0x100fe20000004100 */
[----:B------:R-:W-:Y:S01]  /*6dd0*/  F2FP.F16.E4M3.UNPACK_B R56, R64.H1 ;  /* 0x00000040ff38723e */ /* 0x000fe200030006ff */
[----:B------:R-:W-:Y:S01]  /*6de0*/  HADD2.F32 R54, -RZ, R54.H1_H1 ;  /* 0x30000036ff367230 */ /* 0x000fe20000004100 */
[----:B------:R-:W-:Y:S01]  /*6df0*/  F2FP.F16.E4M3.UNPACK_B R60, R65.H1 ;  /* 0x00000041ff3c723e */ /* 0x000fe200030006ff */
[----:B-1----:R-:W-:Y:S01]  /*6e00*/  SYNCS.ARRIVE.TRANS64.RED.A1T0 RZ, [UR4], RZ ;  /* 0x000000ffffff79a7 */ /* 0x002fe20008100404 */
[--C-:B------:R-:W-:Y:S01]  /*6e10*/  HADD2.F32 R57, -RZ, R58.reuse.H0_H0 ;  /* 0x2000003aff397230 */ /* 0x100fe20000004100 */
[-C--:B------:R-:W-:Y:S01]  /*6e20*/  F2FP.F16.E4M3.UNPACK_B R65, R67.reuse ;  /* 0x00000043ff41723e */ /* 0x080fe200020006ff */
[----:B------:R-:W-:Y:S01]  /*6e30*/  HADD2.F32 R58, -RZ, R58.H1_H1 ;  /* 0x3000003aff3a7230 */ /* 0x000fe20000004100 */
[----:B------:R-:W-:Y:S01]  /*6e40*/  F2FP.F16.E4M3.UNPACK_B R64, R66.H1 ;  /* 0x00000042ff40723e */ /* 0x000fe200030006ff */
[--C-:B------:R-:W-:Y:S01]  /*6e50*/  HADD2.F32 R61, -RZ, R62.reuse.H0_H0 ;  /* 0x2000003eff3d7230 */ /* 0x100fe20000004100 */
[----:B------:R-:W-:Y:S01]  /*6e60*/  F2FP.F16.E4M3.UNPACK_B R67, R67.H1 ;  /* 0x00000043ff43723e */ /* 0x000fe200030006ff */
[----:B------:R-:W-:Y:S01]  /*6e70*/  HADD2.F32 R62, -RZ, R62.H1_H1 ;  /* 0x3000003eff3e7230 */ /* 0x000fe20000004100 */
[----:B------:R-:W-:Y:S01]  /*6e80*/  IADD3 R36, PT, PT, R36, 0x1, RZ ;  /* 0x0000000124247810 */ /* 0x000fe20007ffe0ff */
[C---:B----4-:R-:W-:Y:S01]  /*6e90*/  FMUL R4, R38.reuse, R4 ;  /* 0x0000000426047220 */ /* 0x050fe20000400000 */
[C---:B------:R-:W-:Y:S01]  /*6ea0*/  FMUL R5, R38.reuse, R5 ;  /* 0x0000000526057220 */ /* 0x040fe20000400000 */
[C---:B------:R-:W-:Y:S01]  /*6eb0*/  FMUL R8, R38.reuse, R8 ;  /* 0x0000000826087220 */ /* 0x040fe20000400000 */
[C---:B------:R-:W-:Y:S01]  /*6ec0*/  FMUL R9, R38.reuse, R9 ;  /* 0x0000000926097220 */ /* 0x040fe20000400000 */
[C---:B------:R-:W-:Y:S01]  /*6ed0*/  FFMA R4, R39.reuse, R0, R4 ;  /* 0x0000000027047223 */ /* 0x040fe20000000004 */
[C---:B------:R-:W-:Y:S01]  /*6ee0*/  FFMA R5, R39.reuse, R2, R5 ;  /* 0x0000000227057223 */ /* 0x040fe20000000005 */
[C---:B------:R-:W-:Y:S01]  /*6ef0*/  FMUL R12, R38.reuse, R12 ;  /* 0x0000000c260c7220 */ /* 0x040fe20000400000 */
        /* <DEDUP_REMOVED lines=10> */
[----:B------:R-:W-:Y:S02]  /*6fa0*/  HADD2.F32 R44, -RZ, R44.H1_H1 ;  /* 0x3000002cff2c7230 */ /* 0x000fe40000004100 */
[C---:B------:R-:W-:Y:S01]  /*6fb0*/  FMUL R10, R38.reuse, R10 ;  /* 0x0000000a260a7220 */ /* 0x040fe20000400000 */
[C---:B------:R-:W-:Y:S01]  /*6fc0*/  FFMA R6, R39.reuse, R3, R6 ;  /* 0x0000000327067223 */ /* 0x040fe20000000006 */
[C---:B------:R-:W-:Y:S01]  /*6fd0*/  FFMA R7, R39.reuse, R40, R7 ;  /* 0x0000002827077223 */ /* 0x040fe20000000007 */
[C---:B------:R-:W-:Y:S01]  /*6fe0*/  FFMA R8, R39.reuse, R41, R8 ;  /* 0x0000002927087223 */ /* 0x040fe20000000008 */
[C---:B------:R-:W-:Y:S01]  /*6ff0*/  FFMA R9, R39.reuse, R42, R9 ;  /* 0x0000002a27097223 */ /* 0x040fe20000000009 */
[----:B------:R-:W-:Y:S01]  /*7000*/  FFMA R10, R39, R43, R10 ;  /* 0x0000002b270a7223 */ /* 0x000fe2000000000a */
[--C-:B------:R-:W-:Y:S01]  /*7010*/  HADD2.F32 R40, -RZ, R65.reuse.H0_H0 ;  /* 0x20000041ff287230 */ /* 0x100fe20000004100 */
[----:B------:R-:W-:Y:S01]  /*7020*/  F2FP.SATFINITE.E4M3.F32.PACK_AB_MERGE_C R86, R7, R6, RZ ;  /* 0x000000060756723e */ /* 0x000fe200048070ff */
[C---:B------:R-:W-:Y:S01]  /*7030*/  FMUL R7, R38.reuse, R24 ;  /* 0x0000001826077220 */ /* 0x040fe20000400000 */
[C---:B------:R-:W-:Y:S01]  /*7040*/  FMUL R24, R38.reuse, R29 ;  /* 0x0000001d26187220 */ /* 0x040fe20000400000 */
[C---:B------:R-:W-:Y:S01]  /*7050*/  FMUL R29, R38.reuse, R34 ;  /* 0x00000022261d7220 */ /* 0x040fe20000400000 */
[----:B------:R-:W-:Y:S02]  /*7060*/  HADD2.F32 R65, -RZ, R65.H1_H1 ;  /* 0x30000041ff417230 */ /* 0x000fe40000004100 */
[C---:B------:R-:W-:Y:S01]  /*7070*/  FMUL R11, R38.reuse, R11 ;  /* 0x0000000b260b7220 */ /* 0x040fe20000400000 */
[--C-:B------:R-:W-:Y:S02]  /*7080*/  HADD2.F32 R47, -RZ, R48.reuse.H0_H0 ;  /* 0x20000030ff2f7230 */ /* 0x100fe40000004100 */
[C---:B------:R-:W-:Y:S01]  /*7090*/  FMUL R14, R38.reuse, R14 ;  /* 0x0000000e260e7220 */ /* 0x040fe20000400000 */
[----:B------:R-:W-:Y:S02]  /*70a0*/  HADD2.F32 R48, -RZ, R48.H1_H1 ;  /* 0x30000030ff307230 */ /* 0x000fe40000004100 */
[C---:B------:R-:W-:Y:S01]  /*70b0*/  FFMA R11, R39.reuse, R44, R11 ;  /* 0x0000002c270b7223 */ /* 0x040fe2000000000b */
[C---:B------:R-:W-:Y:S01]  /*70c0*/  FFMA R12, R39.reuse, R45, R12 ;  /* 0x0000002d270c7223 */ /* 0x040fe2000000000c */
[C---:B------:R-:W-:Y:S01]  /*70d0*/  FFMA R13, R39.reuse, R46, R13 ;  /* 0x0000002e270d7223 */ /* 0x040fe2000000000d */
[----:B------:R-:W-:Y:S01]  /*70e0*/  FFMA R14, R39, R47, R14 ;  /* 0x0000002f270e7223 */ /* 0x000fe2000000000e */
[C---:B------:R-:W-:Y:S01]  /*70f0*/  FMUL R15, R38.reuse, R15 ;  /* 0x0000000f260f7220 */ /* 0x040fe20000400000 */
[--C-:B------:R-:W-:Y:S01]  /*7100*/  HADD2.F32 R51, -RZ, R52.reuse.H0_H0 ;  /* 0x20000034ff337230 */ /* 0x100fe20000004100 */
[----:B------:R-:W-:Y:S01]  /*7110*/  F2FP.SATFINITE.E4M3.F32.PACK_AB_MERGE_C R10, R11, R10, RZ ;  /* 0x0000000a0b0a723e */ /* 0x000fe200048070ff */
[----:B------:R-:W-:Y:S02]  /*7120*/  HADD2.F32 R52, -RZ, R52.H1_H1 ;  /* 0x30000034ff347230 */ /* 0x000fe40000004100 */
[C---:B------:R-:W-:Y:S01]  /*7130*/  FFMA R15, R39.reuse, R48, R15 ;  /* 0x00000030270f7223 */ /* 0x040fe2000000000f */
[C---:B------:R-:W-:Y:S01]  /*7140*/  FFMA R16, R39.reuse, R49, R16 ;  /* 0x0000003127107223 */ /* 0x040fe20000000010 */
[C---:B------:R-:W-:Y:S01]  /*7150*/  FFMA R17, R39.reuse, R50, R17 ;  /* 0x0000003227117223 */ /* 0x040fe20000000011 */
[C---:B------:R-:W-:Y:S01]  /*7160*/  FMUL R18, R38.reuse, R18 ;  /* 0x0000001226127220 */ /* 0x040fe20000400000 */
[C---:B------:R-:W-:Y:S01]  /*7170*/  FMUL R19, R38.reuse, R19 ;  /* 0x0000001326137220 */ /* 0x040fe20000400000 */
[--C-:B------:R-:W-:Y:S02]  /*7180*/  HADD2.F32 R55, -RZ, R56.reuse.H0_H0 ;  /* 0x20000038ff377230 */ /* 0x100fe40000004100 */
[C---:B------:R-:W-:Y:S01]  /*7190*/  FMUL R3, R38.reuse, R22 ;  /* 0x0000001626037220 */ /* 0x040fe20000400000 */
[C---:B------:R-:W-:Y:S01]  /*71a0*/  FFMA R18, R39.reuse, R51, R18 ;  /* 0x0000003327127223 */ /* 0x040fe20000000012 */
[----:B------:R-:W-:Y:S02]  /*71b0*/  HADD2.F32 R56, -RZ, R56.H1_H1 ;  /* 0x30000038ff387230 */ /* 0x000fe40000004100 */
[C---:B------:R-:W-:Y:S01]  /*71c0*/  FFMA R19, R39.reuse, R52, R19 ;  /* 0x0000003427137223 */ /* 0x040fe20000000013 */
[C---:B------:R-:W-:Y:S01]  /*71d0*/  FMUL R6, R38.reuse, R23 ;  /* 0x0000001726067220 */ /* 0x040fe20000400000 */
[C---:B------:R-:W-:Y:S01]  /*71e0*/  FFMA R0, R39.reuse, R53, R0 ;  /* 0x0000003527007223 */ /* 0x040fe20000000000 */
[C---:B------:R-:W-:Y:S01]  /*71f0*/  FFMA R2, R39.reuse, R54, R2 ;  /* 0x0000003627027223 */ /* 0x040fe20000000002 */
[--C-:B------:R-:W-:Y:S02]  /*7200*/  HADD2.F32 R59, -RZ, R60.reuse.H0_H0 ;  /* 0x2000003cff3b7230 */ /* 0x100fe40000004100 */
[C---:B------:R-:W-:Y:S01]  /*7210*/  FFMA R3, R39.reuse, R55, R3 ;  /* 0x0000003727037223 */ /* 0x040fe20000000003 */
[----:B------:R-:W-:Y:S02]  /*7220*/  HADD2.F32 R60, -RZ, R60.H1_H1 ;  /* 0x3000003cff3c7230 */ /* 0x000fe40000004100 */
[C---:B------:R-:W-:Y:S01]  /*7230*/  FMUL R21, R38.reuse, R26 ;  /* 0x0000001a26157220 */ /* 0x040fe20000400000 */
[C---:B------:R-:W-:Y:S01]  /*7240*/  FMUL R22, R38.reuse, R27 ;  /* 0x0000001b26167220 */ /* 0x040fe20000400000 */
[C---:B------:R-:W-:Y:S01]  /*7250*/  FFMA R6, R39.reuse, R56, R6 ;  /* 0x0000003827067223 */ /* 0x040fe20000000006 */
[C---:B------:R-:W-:Y:S01]  /*7260*/  FFMA R7, R39.reuse, R57, R7 ;  /* 0x0000003927077223 */ /* 0x040fe20000000007 */
[C---:B------:R-:W-:Y:S01]  /*7270*/  FMUL R23, R38.reuse, R28 ;  /* 0x0000001c26177220 */ /* 0x040fe20000400000 */
[C---:B------:R-:W-:Y:S01]  /*7280*/  FFMA R20, R39.reuse, R58, R20 ;  /* 0x0000003a27147223 */ /* 0x040fe20000000014 */
[--C-:B------:R-:W-:Y:S02]  /*7290*/  HADD2.F32 R63, -RZ, R64.reuse.H0_H0 ;  /* 0x20000040ff3f7230 */ /* 0x100fe40000004100 */
[C---:B------:R-:W-:Y:S01]  /*72a0*/  FFMA R21, R39.reuse, R59, R21 ;  /* 0x0000003b27157223 */ /* 0x040fe20000000015 */
[----:B------:R-:W-:Y:S02]  /*72b0*/  HADD2.F32 R64, -RZ, R64.H1_H1 ;  /* 0x30000040ff407230 */ /* 0x000fe40000004100 */
[C---:B------:R-:W-:Y:S01]  /*72c0*/  FFMA R22, R39.reuse, R60, R22 ;  /* 0x0000003c27167223 */ /* 0x040fe20000000016 */
[C---:B------:R-:W-:Y:S01]  /*72d0*/  FMUL R26, R38.reuse, R31 ;  /* 0x0000001f261a7220 */ /* 0x040fe20000400000 */
[C---:B------:R-:W-:Y:S01]  /*72e0*/  FMUL R27, R38.reuse, R32 ;  /* 0x00000020261b7220 */ /* 0x040fe20000400000 */
[C---:B------:R-:W-:Y:S01]  /*72f0*/  FFMA R23, R39.reuse, R61, R23 ;  /* 0x0000003d27177223 */ /* 0x040fe20000000017 */
[----:B------:R-:W-:Y:S01]  /*7300*/  FMUL R28, R38, R33 ;  /* 0x00000021261c7220 */ /* 0x000fe20000400000 */
[C---:B------:R-:W-:Y:S01]  /*7310*/  FFMA R24, R39.reuse, R62, R24 ;  /* 0x0000003e27187223 */ /* 0x040fe20000000018 */
[--C-:B------:R-:W-:Y:S02]  /*7320*/  HADD2.F32 R66, -RZ, R67.reuse.H0_H0 ;  /* 0x20000043ff427230 */ /* 0x100fe40000004100 */
[C---:B------:R-:W-:Y:S01]  /*7330*/  FFMA R25, R39.reuse, R63, R25 ;  /* 0x0000003f27197223 */ /* 0x040fe20000000019 */
[----:B------:R-:W-:Y:S02]  /*7340*/  HADD2.F32 R67, -RZ, R67.H1_H1 ;  /* 0x30000043ff437230 */ /* 0x000fe40000004100 */
[----:B------:R-:W-:Y:S01]  /*7350*/  FFMA R26, R39, R64, R26 ;  /* 0x00000040271a7223 */ /* 0x000fe2000000001a */
[----:B------:R-:W-:Y:S01]  /*7360*/  F2FP.SATFINITE.E4M3.F32.PACK_AB_MERGE_C R14, R15, R14, RZ ;  /* 0x0000000e0f0e723e */ /* 0x000fe200048070ff */
[----:B------:R-:W-:Y:S01]  /*7370*/  FFMA R27, R39, R40, R27 ;  /* 0x00000028271b7223 */ /* 0x000fe2000000001b */
[----:B------:R-:W-:Y:S01]  /*7380*/  F2FP.SATFINITE.E4M3.F32.PACK_AB_MERGE_C R18, R19, R18, RZ ;  /* 0x000000121312723e */ /* 0x000fe200048070ff */
[C---:B------:R-:W-:Y:S01]  /*7390*/  FFMA R28, R39.reuse, R65, R28 ;  /* 0x00000041271c7223 */ /* 0x040fe2000000001c */
[C---:B------:R-:W-:Y:S01]  /*73a0*/  FFMA R29, R39.reuse, R66, R29 ;  /* 0x00000042271d7223 */ /* 0x040fe2000000001d */
[----:B------:R-:W-:Y:S01]  /*73b0*/  FFMA R30, R39, R67, R30 ;  /* 0x00000043271e7223 */ /* 0x000fe2000000001e */
[----:B------:R-:W-:Y:S02]  /*73c0*/  F2FP.SATFINITE.E4M3.F32.PACK_AB_MERGE_C R32, R5, R4, R86 ;  /* 0x000000040520723e */ /* 0x000fe40004807056 */
[----:B------:R-:W-:Y:S02]  /*73d0*/  F2FP.SATFINITE.E4M3.F32.PACK_AB_MERGE_C R33, R9, R8, R10 ;  /* 0x000000080921723e */ /* 0x000fe4000480700a */
[----:B------:R-:W-:Y:S02]  /*73e0*/  F2FP.SATFINITE.E4M3.F32.PACK_AB_MERGE_C R34, R13, R12, R14 ;  /* 0x0000000c0d22723e */ /* 0x000fe4000480700e */
[----:B------:R-:W-:Y:S02]  /*73f0*/  F2FP.SATFINITE.E4M3.F32.PACK_AB_MERGE_C R35, R17, R16, R18 ;  /* 0x000000101123723e */ /* 0x000fe40004807012 */
[----:B------:R-:W-:Y:S02]  /*7400*/  F2FP.SATFINITE.E4M3.F32.PACK_AB_MERGE_C R3, R6, R3, RZ ;  /* 0x000000030603723e */ /* 0x000fe400048070ff */
[----:B------:R-:W-:Y:S01]  /*7410*/  F2FP.SATFINITE.E4M3.F32.PACK_AB_MERGE_C R5, R22, R21, RZ ;  /* 0x000000151605723e */ /* 0x000fe200048070ff */
[----:B------:R1:W-:Y:S01]  /*7420*/  STS.128 [R78+UR44+0x1400], R32 ;  /* 0x001400204e007988 */ /* 0x0003e20008000c2c */
[----:B------:R-:W-:Y:S02]  /*7430*/  F2FP.SATFINITE.E4M3.F32.PACK_AB_MERGE_C R6, R26, R25, RZ ;  /* 0x000000191a06723e */ /* 0x000fe400048070ff */
[----:B------:R-:W-:Y:S02]  /*7440*/  F2FP.SATFINITE.E4M3.F32.PACK_AB_MERGE_C R29, R30, R29, RZ ;  /* 0x0000001d1e1d723e */ /* 0x000fe400048070ff */
[----:B------:R-:W-:Y:S02]  /*7450*/  F2FP.SATFINITE.E4M3.F32.PACK_AB_MERGE_C R5, R20, R7, R5 ;  /* 0x000000071405723e */ /* 0x000fe40004807005 */
[----:B------:R-:W-:Y:S02]  /*7460*/  F2FP.SATFINITE.E4M3.F32.PACK_AB_MERGE_C R4, R2, R0, R3 ;  /* 0x000000000204723e */ /* 0x000fe40004807003 */
[----:B------:R-:W-:Y:S02]  /*7470*/  F2FP.SATFINITE.E4M3.F32.PACK_AB_MERGE_C R6, R24, R23, R6 ;  /* 0x000000171806723e */ /* 0x000fe40004807006 */
[----:B------:R-:W-:Y:S05]  /*7480*/  F2FP.SATFINITE.E4M3.F32.PACK_AB_MERGE_C R7, R28, R27, R29 ;  /* 0x0000001b1c07723e */ /* 0x000fea000480701d */
[----:B------:R1:W-:Y:S01]  /*7490*/  STS.128 [R77+0x1010], R4 ;  /* 0x001010044d007388 */ /* 0x0003e20000000c00 */
[----:B------:R-:W-:Y:S01]  /*74a0*/  @!PT LDS RZ, [RZ] ;  /* 0x00000000fffff984 */ /* 0x000fe20000000800 */
[----:B------:R-:W-:Y:S01]  /*74b0*/  @!PT LDS RZ, [RZ] ;  /* 0x00000000fffff984 */ /* 0x000fe20000000800 */
[----:B------:R-:W-:Y:S01]  /*74c0*/  @!PT LDS RZ, [RZ] ;  /* 0x00000000fffff984 */ /* 0x000fe20000000800 */
[----:B------:R-:W-:Y:S01]  /*74d0*/  @!PT LDS RZ, [RZ] ;  /* 0x00000000fffff984 */ /* 0x000fe20000000800 */
[----:B------:R3:W-:Y:S07]  /*74e0*/  MEMBAR.ALL.CTA ;  /* 0x0000000000007992 */ /* 0x0007ee0000008000 */
[----:B---3--:R-:W3:Y:S02]  /*74f0*/  FENCE.VIEW.ASYNC.S ;  /* 0x00000000000073c6 */ /* 0x008ee40000000000 */
[----:B---3--:R-:W-:Y:S06]  /*7500*/  BAR.SYNC.DEFER_BLOCKING 0x1, 0x80 ;  /* 0x0042000000007b1d */ /* 0x008fec0000010000 */
[----:B------:R-:W-:Y:S05]  /*7510*/  @P0 BRA `(.L_x_124) ;  /* 0x0000000000300947 */ /* 0x000fea0003800000 */
[----:B------:R-:W-:Y:S02]  /*7520*/  UIADD3 UR4, UPT, UPT, UR44, 0x1400, URZ ;  /* 0x000014002c047890 */ /* 0x000fe4000fffe0ff */
[----:B------:R-:W-:Y:S02]  /*7530*/  USHF.L.U32 UR9, UR45, 0x6, URZ ;  /* 0x000000062d097899 */ /* 0x000fe400080006ff */
[----:B------:R-:W-:Y:S02]  /*7540*/  USHF.L.U32 UR10, UR46, 0x6, URZ ;  /* 0x000000062e0a7899 */ /* 0x000fe400080006ff */
[----:B------:R-:W-:Y:S01]  /*7550*/  MOV R85, UR4 ;  /* 0x0000000400557c02 */ /* 0x000fe20008000f00 */
[----:B------:R-:W-:Y:S01]  /*7560*/  UIADD3 UR4, UP0, UPT, UR62, 0x680, URZ ;  /* 0x000006803e047890 */ /* 0x000fe2000ff1e0ff */
[----:B------:R-:W-:Y:S02]  /*7570*/  UMOV UR11, UR36 ;  /* 0x00000024000b7c82 */ /* 0x000fe40008000000 */
[----:B------:R-:W-:Y:S01]  /*7580*/  R2UR UR8, R85 ;  /* 0x00000000550872ca */ /* 0x000fe200000e0000 */
[----:B------:R-:W-:Y:S11]  /*7590*/  UIADD3.X UR5, UPT, UPT, URZ, UR63, URZ, UP0, !UPT ;  /* 0x0000003fff057290 */ /* 0x000ff600087fe4ff */
[----:B------:R-:W-:Y:S01]  /*75a0*/  @!UPT UIADD3 URZ, UPT, UPT, URZ, URZ, URZ ;  /* 0x000000fffffff290 */ /* 0x000fe2000fffe0ff */
[----:B------:R3:W-:Y:S01]  /*75b0*/  UTMASTG.3D [UR8], [UR4] ;  /* 0x00000008040073b5 */ /* 0x0007e20008010000 */
[----:B------:R0:W-:Y:S01]  /*75c0*/  UTMACMDFLUSH ;  /* 0x00000000000079b7 */ /* 0x0001e20000000000 */
[----:B---3--:R-:W-:Y:S04]  /*75d0*/  DEPBAR.LE SB0, 0x0 ;  /* 0x000080000000791a */ /* 0x008fe80000000000 */
.L_x_124:
[----:B------:R-:W-:Y:S05]  /*75e0*/  BSYNC.RECONVERGENT B0 ;  /* 0x0000000000007941 */ /* 0x000fea0003800200 */
.L_x_123:
[----:B------:R-:W-:Y:S01]  /*75f0*/  BAR.SYNC.DEFER_BLOCKING 0x1, 0x80 ;  /* 0x0042000000007b1d */ /* 0x000fe20000010000 */
[----:B------:R-:W-:Y:S01]  /*7600*/  ISETP.NE.AND P0, PT, R81, 0x2, PT ;  /* 0x000000025100780c */ /* 0x000fe20003f05270 */
[----:B------:R-:W-:Y:S01]  /*7610*/  UISETP.NE.AND UP0, UPT, UR47, URZ, UPT ;  /* 0x000000ff2f00728c */ /* 0x000fe2000bf05270 */
[----:B------:R-:W-:Y:S01]  /*7620*/  ISETP.NE.AND P1, PT, R36, 0x4, PT ;  /* 0x000000042400780c */ /* 0x000fe20003f25270 */
[----:B------:R-:W-:Y:S01]  /*7630*/  UIADD3 UR45, UPT, UPT, UR37, UR57, URZ ;  /* 0x00000039252d7290 */ /* 0x000fe2000fffe0ff */
[----:B------:R-:W-:Y:S01]  /*7640*/  SEL R2, RZ, 0x1, P0 ;  /* 0x00000001ff027807 */ /* 0x000fe20000000000 */
[----:B------:R-:W-:Y:S01]  /*7650*/  UIADD3 UR46, UPT, UPT, UR38, UR60, URZ ;  /* 0x0000003c262e7290 */ /* 0x000fe2000fffe0ff */
[----:B------:R-:W-:Y:S02]  /*7660*/  SEL R0, RZ, 0x1, P1 ;  /* 0x00000001ff007807 */ /* 0x000fe40000800000 */
[----:B------:R-:W-:Y:S02]  /*7670*/  LOP3.LUT R83, R83, R2, RZ, 0x3c, !PT ;  /* 0x0000000253537212 */ /* 0x000fe400078e3cff */
[----:B------:R-:W-:Y:S02]  /*7680*/  LOP3.LUT R84, R84, R0, RZ, 0x3c, !PT ;  /* 0x0000000054547212 */ /* 0x000fe400078e3cff */
[----:B------:R-:W-:Y:S02]  /*7690*/  SEL R81, R81, RZ, P0 ;  /* 0x000000ff51517207 */ /* 0x000fe40000000000 */
[----:B------:R-:W-:Y:S01]  /*76a0*/  SEL R36, R36, RZ, P1 ;  /* 0x000000ff24247207 */ /* 0x000fe20000800000 */
[----:B------:R-:W-:Y:S01]  /*76b0*/  UMOV UR36, UR51 ;  /* 0x0000003300247c82 */ /* 0x000fe20008000000 */
[----:B------:R-:W-:Y:S05]  /*76c0*/  BRA.U UP0, `(.L_x_125) ;  /* 0xffffffe5002c7547 */ /* 0x000fea000b83ffff */
[----:B------:R-:W-:Y:S05]  /*76d0*/  EXIT ;  /* 0x000000000000794d */ /* 0x000fea0003800000 */
.L_x_25:
[----:B--2---:R2:W3:Y:S02]  /*76e0*/  SYNCS.PHASECHK.TRANS64.TRYWAIT P0, [R0+URZ+0x240], R2 ;  /* 0x00024002000075a7 */ /* 0x0044e400080011ff */
[----:B---3--:R-:W-:Y:S05]  /*76f0*/  @!P0 NANOSLEEP.SYNCS 0x989680 ;  /* 0x009896800000895d */ /* 0x008fea0003900000 */
[----:B------:R-:W3:Y:S02]  /*7700*/  @!P0 SYNCS.PHASECHK.TRANS64 P0, [R0+URZ+0x240], R2 ;  /* 0x00024002000085a7 */ /* 0x000ee400080010ff */
[----:B---3--:R-:W-:Y:S05]  /*7710*/  @!P0 BRA `(.L_x_25) ;  /* 0xfffffffc00f08947 */ /* 0x008fea000383ffff */
[----:B------:R-:W-:Y:S05]  /*7720*/  BRA `(.L_x_126) ;  /* 0xffffffa400007947 */ /* 0x000fea000383ffff */
.L_x_28:
[----:B-1----:R-:W-:-:S07]  /*7730*/  MOV R0, UR33 ;  /* 0x0000002100007c02 */ /* 0x002fce0008000f00 */
.L_x_127:
[----:B-1----:R1:W2:Y:S02]  /*7740*/  SYNCS.PHASECHK.TRANS64.TRYWAIT P0, [R0+URZ+0xd8], R3 ;  /* 0x0000d803000075a7 */ /* 0x0022a400080011ff */
[----:B--2---:R-:W-:Y:S05]  /*7750*/  @!P0 NANOSLEEP.SYNCS 0x989680 ;  /* 0x009896800000895d */ /* 0x004fea0003900000 */
[----:B------:R-:W2:Y:S02]  /*7760*/  @!P0 SYNCS.PHASECHK.TRANS64 P0, [R0+URZ+0xd8], R3 ;  /* 0x0000d803000085a7 */ /* 0x000ea400080010ff */
[----:B--2---:R-:W-:Y:S05]  /*7770*/  @!P0 BRA `(.L_x_127) ;  /* 0xfffffffc00f08947 */ /* 0x004fea000383ffff */
[----:B------:R-:W-:Y:S05]  /*7780*/  BRA `(.L_x_27) ;  /* 0xffffffa400487947 */ /* 0x000fea000383ffff */
.L_x_35:
[----:B-1----:R-:W-:-:S07]  /*7790*/  MOV R0, UR17 ;  /* 0x0000001100007c02 */ /* 0x002fce0008000f00 */
.L_x_128:
[----:B-1----:R1:W2:Y:S02]  /*77a0*/  SYNCS.PHASECHK.TRANS64.TRYWAIT P0, [R0+URZ+0xd8], R3 ;  /* 0x0000d803000075a7 */ /* 0x0022a400080011ff */
[----:B--2---:R-:W-:Y:S05]  /*77b0*/  @!P0 NANOSLEEP.SYNCS 0x989680 ;  /* 0x009896800000895d */ /* 0x004fea0003900000 */
[----:B------:R-:W2:Y:S02]  /*77c0*/  @!P0 SYNCS.PHASECHK.TRANS64 P0, [R0+URZ+0xd8], R3 ;  /* 0x0000d803000085a7 */ /* 0x000ea400080010ff */
[----:B--2---:R-:W-:Y:S05]  /*77d0*/  @!P0 BRA `(.L_x_128) ;  /* 0xfffffffc00f08947 */ /* 0x004fea000383ffff */
[----:B------:R-:W-:Y:S05]  /*77e0*/  BRA `(.L_x_34) ;  /* 0xffffffa800047947 */ /* 0x000fea000383ffff */
.L_x_40:
[----:B-1----:R1:W2:Y:S02]  /*77f0*/  SYNCS.PHASECHK.TRANS64.TRYWAIT P0, [R3+URZ+0x1d0], R0 ;  /* 0x0001d000030075a7 */ /* 0x0022a400080011ff */
[----:B--2---:R-:W-:Y:S05]  /*7800*/  @!P0 NANOSLEEP.SYNCS 0x989680 ;  /* 0x009896800000895d */ /* 0x004fea0003900000 */
[----:B------:R-:W2:Y:S02]  /*7810*/  @!P0 SYNCS.PHASECHK.TRANS64 P0, [R3+URZ+0x1d0], R0 ;  /* 0x0001d000030085a7 */ /* 0x000ea400080010ff */
[----:B--2---:R-:W-:Y:S05]  /*7820*/  @!P0 BRA `(.L_x_40) ;  /* 0xfffffffc00f08947 */ /* 0x004fea000383ffff */
[----:B------:R-:W-:Y:S05]  /*7830*/  BRA `(.L_x_129) ;  /* 0xffffffa800a87947 */ /* 0x000fea000383ffff */
.L_x_44:
[----:B------:R-:W-:-:S07]  /*7840*/  MOV R0, UR4 ;  /* 0x0000000400007c02 */ /* 0x000fce0008000f00 */
.L_x_130:
[----:B-1----:R1:W2:Y:S02]  /*7850*/  SYNCS.PHASECHK.TRANS64.TRYWAIT P0, [R0+URZ], R2 ;  /* 0x00000002000075a7 */ /* 0x0022a400080011ff */
[----:B--2---:R-:W-:Y:S05]  /*7860*/  @!P0 NANOSLEEP.SYNCS 0x989680 ;  /* 0x009896800000895d */ /* 0x004fea0003900000 */
[----:B------:R-:W2:Y:S02]  /*7870*/  @!P0 SYNCS.PHASECHK.TRANS64 P0, [R0+URZ], R2 ;  /* 0x00000002000085a7 */ /* 0x000ea400080010ff */
[----:B--2---:R-:W-:Y:S05]  /*7880*/  @!P0 BRA `(.L_x_130) ;  /* 0xfffffffc00f08947 */ /* 0x004fea000383ffff */
[----:B------:R-:W-:Y:S05]  /*7890*/  BRA `(.L_x_131) ;  /* 0xffffffb0004c7947 */ /* 0x000fea000383ffff */
.L_x_45:
[----:B------:R-:W-:-:S07]  /*78a0*/  MOV R0, UR5 ;  /* 0x0000000500007c02 */ /* 0x000fce0008000f00 */
.L_x_132:
[----:B-1----:R1:W2:Y:S02]  /*78b0*/  SYNCS.PHASECHK.TRANS64.TRYWAIT P0, [R0+URZ], R3 ;  /* 0x00000003000075a7 */ /* 0x0022a400080011ff */
[----:B--2---:R-:W-:Y:S05]  /*78c0*/  @!P0 NANOSLEEP.SYNCS 0x989680 ;  /* 0x009896800000895d */ /* 0x004fea0003900000 */
[----:B------:R-:W2:Y:S02]  /*78d0*/  @!P0 SYNCS.PHASECHK.TRANS64 P0, [R0+URZ], R3 ;  /* 0x00000003000085a7 */ /* 0x000ea400080010ff */
[----:B--2---:R-:W-:Y:S05]  /*78e0*/  @!P0 BRA `(.L_x_132) ;  /* 0xfffffffc00f08947 */ /* 0x004fea000383ffff */
[----:B------:R-:W-:Y:S05]  /*78f0*/  BRA `(.L_x_133) ;  /* 0xffffffb000587947 */ /* 0x000fea000383ffff */
.L_x_46:
[----:B------:R-:W-:-:S07]  /*7900*/  MOV R0, UR5 ;  /* 0x0000000500007c02 */ /* 0x000fce0008000f00 */
.L_x_134:
[----:B-1----:R1:W2:Y:S02]  /*7910*/  SYNCS.PHASECHK.TRANS64.TRYWAIT P0, [R0+URZ], R3 ;  /* 0x00000003000075a7 */ /* 0x0022a400080011ff */
[----:B--2---:R-:W-:Y:S05]  /*7920*/  @!P0 NANOSLEEP.SYNCS 0x989680 ;  /* 0x009896800000895d */ /* 0x004fea0003900000 */
[----:B------:R-:W2:Y:S02]  /*7930*/  @!P0 SYNCS.PHASECHK.TRANS64 P0, [R0+URZ], R3 ;  /* 0x00000003000085a7 */ /* 0x000ea400080010ff */
[----:B--2---:R-:W-:Y:S05]  /*7940*/  @!P0 BRA `(.L_x_134) ;  /* 0xfffffffc00f08947 */ /* 0x004fea000383ffff */
[----:B------:R-:W-:Y:S05]  /*7950*/  BRA `(.L_x_135) ;  /* 0xffffffb000647947 */ /* 0x000fea000383ffff */
.L_x_47:
[----:B------:R-:W-:-:S07]  /*7960*/  MOV R0, UR5 ;  /* 0x0000000500007c02 */ /* 0x000fce0008000f00 */
.L_x_136:
[----:B-1----:R1:W2:Y:S02]  /*7970*/  SYNCS.PHASECHK.TRANS64.TRYWAIT P0, [R0+URZ], R3 ;  /* 0x00000003000075a7 */ /* 0x0022a400080011ff */
[----:B--2---:R-:W-:Y:S05]  /*7980*/  @!P0 NANOSLEEP.SYNCS 0x989680 ;  /* 0x009896800000895d */ /* 0x004fea0003900000 */
[----:B------:R-:W2:Y:S02]  /*7990*/  @!P0 SYNCS.PHASECHK.TRANS64 P0, [R0+URZ], R3 ;  /* 0x00000003000085a7 */ /* 0x000ea400080010ff */
[----:B--2---:R-:W-:Y:S05]  /*79a0*/  @!P0 BRA `(.L_x_136) ;  /* 0xfffffffc00f08947 */ /* 0x004fea000383ffff */
[----:B------:R-:W-:Y:S05]  /*79b0*/  BRA `(.L_x_137) ;  /* 0xffffffb000707947 */ /* 0x000fea000383ffff */
.L_x_48:
[----:B------:R-:W-:-:S07]  /*79c0*/  MOV R0, UR5 ;  /* 0x0000000500007c02 */ /* 0x000fce0008000f00 */
.L_x_138:
[----:B-1----:R1:W2:Y:S02]  /*79d0*/  SYNCS.PHASECHK.TRANS64.TRYWAIT P0, [R0+URZ], R3 ;  /* 0x00000003000075a7 */ /* 0x0022a400080011ff */
[----:B--2---:R-:W-:Y:S05]  /*79e0*/  @!P0 NANOSLEEP.SYNCS 0x989680 ;  /* 0x009896800000895d */ /* 0x004fea0003900000 */
[----:B------:R-:W2:Y:S02]  /*79f0*/  @!P0 SYNCS.PHASECHK.TRANS64 P0, [R0+URZ], R3 ;  /* 0x00000003000085a7 */ /* 0x000ea400080010ff */
[----:B--2---:R-:W-:Y:S05]  /*7a00*/  @!P0 BRA `(.L_x_138) ;  /* 0xfffffffc00f08947 */ /* 0x004fea000383ffff */
[----:B------:R-:W-:Y:S05]  /*7a10*/  BRA `(.L_x_139) ;  /* 0xffffffb0007c7947 */ /* 0x000fea000383ffff */
.L_x_49:
[----:B------:R-:W-:-:S07]  /*7a20*/  MOV R0, UR5 ;  /* 0x0000000500007c02 */ /* 0x000fce0008000f00 */
.L_x_140:
[----:B-1----:R1:W2:Y:S02]  /*7a30*/  SYNCS.PHASECHK.TRANS64.TRYWAIT P0, [R0+URZ], R3 ;  /* 0x00000003000075a7 */ /* 0x0022a400080011ff */
[----:B--2---:R-:W-:Y:S05]  /*7a40*/  @!P0 NANOSLEEP.SYNCS 0x989680 ;  /* 0x009896800000895d */ /* 0x004fea0003900000 */
[----:B------:R-:W2:Y:S02]  /*7a50*/  @!P0 SYNCS.PHASECHK.TRANS64 P0, [R0+URZ], R3 ;  /* 0x00000003000085a7 */ /* 0x000ea400080010ff */
[----:B--2---:R-:W-:Y:S05]  /*7a60*/  @!P0 BRA `(.L_x_140) ;  /* 0xfffffffc00f08947 */ /* 0x004fea000383ffff */
[----:B------:R-:W-:Y:S05]  /*7a70*/  BRA `(.L_x_141) ;  /* 0xffffffb000887947 */ /* 0x000fea000383ffff */
.L_x_50:
[----:B------:R-:W-:-:S07]  /*7a80*/  MOV R0, UR5 ;  /* 0x0000000500007c02 */ /* 0x000fce0008000f00 */
.L_x_142:
[----:B-1----:R1:W2:Y:S02]  /*7a90*/  SYNCS.PHASECHK.TRANS64.TRYWAIT P0, [R0+URZ], R3 ;  /* 0x00000003000075a7 */ /* 0x0022a400080011ff */
[----:B--2---:R-:W-:Y:S05]  /*7aa0*/  @!P0 NANOSLEEP.SYNCS 0x989680 ;  /* 0x009896800000895d */ /* 0x004fea0003900000 */
[----:B------:R-:W2:Y:S02]  /*7ab0*/  @!P0 SYNCS.PHASECHK.TRANS64 P0, [R0+URZ], R3 ;  /* 0x00000003000085a7 */ /* 0x000ea400080010ff */
[----:B--2---:R-:W-:Y:S05]  /*7ac0*/  @!P0 BRA `(.L_x_142) ;  /* 0xfffffffc00f08947 */ /* 0x004fea000383ffff */
[----:B------:R-:W-:Y:S05]  /*7ad0*/  BRA `(.L_x_143) ;  /* 0xffffffb000947947 */ /* 0x000fea000383ffff */
.L_x_51:
[----:B------:R-:W-:-:S07]  /*7ae0*/  MOV R0, UR5 ;  /* 0x0000000500007c02 */ /* 0x000fce0008000f00 */
.L_x_144:
[----:B-1----:R1:W2:Y:S02]  /*7af0*/  SYNCS.PHASECHK.TRANS64.TRYWAIT P0, [R0+URZ], R3 ;  /* 0x00000003000075a7 */ /* 0x0022a400080011ff */
[----:B--2---:R-:W-:Y:S05]  /*7b00*/  @!P0 NANOSLEEP.SYNCS 0x989680 ;  /* 0x009896800000895d */ /* 0x004fea0003900000 */
[----:B------:R-:W2:Y:S02]  /*7b10*/  @!P0 SYNCS.PHASECHK.TRANS64 P0, [R0+URZ], R3 ;  /* 0x00000003000085a7 */ /* 0x000ea400080010ff */
[----:B--2---:R-:W-:Y:S05]  /*7b20*/  @!P0 BRA `(.L_x_144) ;  /* 0xfffffffc00f08947 */ /* 0x004fea000383ffff */
[----:B------:R-:W-:Y:S05]  /*7b30*/  BRA `(.L_x_145) ;  /* 0xffffffb000a07947 */ /* 0x000fea000383ffff */
.L_x_52:
[----:B------:R-:W-:-:S07]  /*7b40*/  MOV R0, UR5 ;  /* 0x0000000500007c02 */ /* 0x000fce0008000f00 */
.L_x_146:
[----:B-1----:R1:W2:Y:S02]  /*7b50*/  SYNCS.PHASECHK.TRANS64.TRYWAIT P0, [R0+URZ], R3 ;  /* 0x00000003000075a7 */ /* 0x0022a400080011ff */
[----:B--2---:R-:W-:Y:S05]  /*7b60*/  @!P0 NANOSLEEP.SYNCS 0x989680 ;  /* 0x009896800000895d */ /* 0x004fea0003900000 */
[----:B------:R-:W2:Y:S02]  /*7b70*/  @!P0 SYNCS.PHASECHK.TRANS64 P0, [R0+URZ], R3 ;  /* 0x00000003000085a7 */ /* 0x000ea400080010ff */
[----:B--2---:R-:W-:Y:S05]  /*7b80*/  @!P0 BRA `(.L_x_146) ;  /* 0xfffffffc00f08947 */ /* 0x004fea000383ffff */
[----:B------:R-:W-:Y:S05]  /*7b90*/  BRA `(.L_x_147) ;  /* 0xffffffb000ac7947 */ /* 0x000fea000383ffff */
.L_x_53:
[----:B------:R-:W-:-:S07]  /*7ba0*/  MOV R0, UR5 ;  /* 0x0000000500007c02 */ /* 0x000fce0008000f00 */
.L_x_148:
[----:B-1----:R1:W2:Y:S02]  /*7bb0*/  SYNCS.PHASECHK.TRANS64.TRYWAIT P0, [R0+URZ], R3 ;  /* 0x00000003000075a7 */ /* 0x0022a400080011ff */
[----:B--2---:R-:W-:Y:S05]  /*7bc0*/  @!P0 NANOSLEEP.SYNCS 0x989680 ;  /* 0x009896800000895d */ /* 0x004fea0003900000 */
[----:B------:R-:W2:Y:S02]  /*7bd0*/  @!P0 SYNCS.PHASECHK.TRANS64 P0, [R0+URZ], R3 ;  /* 0x00000003000085a7 */ /* 0x000ea400080010ff */
[----:B--2---:R-:W-:Y:S05]  /*7be0*/  @!P0 BRA `(.L_x_148) ;  /* 0xfffffffc00f08947 */ /* 0x004fea000383ffff */
[----:B------:R-:W-:Y:S05]  /*7bf0*/  BRA `(.L_x_149) ;  /* 0xffffffb000b87947 */ /* 0x000fea000383ffff */
.L_x_54:
[----:B------:R-:W-:-:S07]  /*7c00*/  MOV R0, UR5 ;  /* 0x0000000500007c02 */ /* 0x000fce0008000f00 */
.L_x_150:
[----:B-1----:R1:W2:Y:S02]  /*7c10*/  SYNCS.PHASECHK.TRANS64.TRYWAIT P0, [R0+URZ], R3 ;  /* 0x00000003000075a7 */ /* 0x0022a400080011ff */
[----:B--2---:R-:W-:Y:S05]  /*7c20*/  @!P0 NANOSLEEP.SYNCS 0x989680 ;  /* 0x009896800000895d */ /* 0x004fea0003900000 */
[----:B------:R-:W2:Y:S02]  /*7c30*/  @!P0 SYNCS.PHASECHK.TRANS64 P0, [R0+URZ], R3 ;  /* 0x00000003000085a7 */ /* 0x000ea400080010ff */
[----:B--2---:R-:W-:Y:S05]  /*7c40*/  @!P0 BRA `(.L_x_150) ;  /* 0xfffffffc00f08947 */ /* 0x004fea000383ffff */
[----:B------:R-:W-:Y:S05]  /*7c50*/  BRA `(.L_x_151) ;  /* 0xffffffb000c47947 */ /* 0x000fea000383ffff */
.L_x_55:
[----:B------:R-:W-:-:S07]  /*7c60*/  MOV R0, UR5 ;  /* 0x0000000500007c02 */ /* 0x000fce0008000f00 */
.L_x_152:
[----:B-1----:R1:W2:Y:S02]  /*7c70*/  SYNCS.PHASECHK.TRANS64.TRYWAIT P0, [R0+URZ], R3 ;  /* 0x00000003000075a7 */ /* 0x0022a400080011ff */
[----:B--2---:R-:W-:Y:S05]  /*7c80*/  @!P0 NANOSLEEP.SYNCS 0x989680 ;  /* 0x009896800000895d */ /* 0x004fea0003900000 */
[----:B------:R-:W2:Y:S02]  /*7c90*/  @!P0 SYNCS.PHASECHK.TRANS64 P0, [R0+URZ], R3 ;  /* 0x00000003000085a7 */ /* 0x000ea400080010ff */
[----:B--2---:R-:W-:Y:S05]  /*7ca0*/  @!P0 BRA `(.L_x_152) ;  /* 0xfffffffc00f08947 */ /* 0x004fea000383ffff */
[----:B------:R-:W-:Y:S05]  /*7cb0*/  BRA `(.L_x_153) ;  /* 0xffffffb000d07947 */ /* 0x000fea000383ffff */
.L_x_56:
[----:B------:R-:W-:-:S07]  /*7cc0*/  MOV R0, UR5 ;  /* 0x0000000500007c02 */ /* 0x000fce0008000f00 */
.L_x_154:
[----:B-1----:R1:W2:Y:S02]  /*7cd0*/  SYNCS.PHASECHK.TRANS64.TRYWAIT P0, [R0+URZ], R3 ;  /* 0x00000003000075a7 */ /* 0x0022a400080011ff */
[----:B--2---:R-:W-:Y:S05]  /*7ce0*/  @!P0 NANOSLEEP.SYNCS 0x989680 ;  /* 0x009896800000895d */ /* 0x004fea0003900000 */
[----:B------:R-:W2:Y:S02]  /*7cf0*/  @!P0 SYNCS.PHASECHK.TRANS64 P0, [R0+URZ], R3 ;  /* 0x00000003000085a7 */ /* 0x000ea400080010ff */
[----:B--2---:R-:W-:Y:S05]  /*7d00*/  @!P0 BRA `(.L_x_154) ;  /* 0xfffffffc00f08947 */ /* 0x004fea000383ffff */
[----:B------:R-:W-:Y:S05]  /*7d10*/  BRA `(.L_x_155) ;  /* 0xffffffb000dc7947 */ /* 0x000fea000383ffff */
.L_x_57:
[----:B------:R-:W-:-:S07]  /*7d20*/  MOV R0, UR5 ;  /* 0x0000000500007c02 */ /* 0x000fce0008000f00 */
.L_x_156:
[----:B-1----:R1:W2:Y:S02]  /*7d30*/  SYNCS.PHASECHK.TRANS64.TRYWAIT P0, [R0+URZ], R3 ;  /* 0x00000003000075a7 */ /* 0x0022a400080011ff */
[----:B--2---:R-:W-:Y:S05]  /*7d40*/  @!P0 NANOSLEEP.SYNCS 0x989680 ;  /* 0x009896800000895d */ /* 0x004fea0003900000 */
[----:B------:R-:W2:Y:S02]  /*7d50*/  @!P0 SYNCS.PHASECHK.TRANS64 P0, [R0+URZ], R3 ;  /* 0x00000003000085a7 */ /* 0x000ea400080010ff */
[----:B--2---:R-:W-:Y:S05]  /*7d60*/  @!P0 BRA `(.L_x_156) ;  /* 0xfffffffc00f08947 */ /* 0x004fea000383ffff */
[----:B------:R-:W-:Y:S05]  /*7d70*/  BRA `(.L_x_157) ;  /* 0xffffffb000e87947 */ /* 0x000fea000383ffff */
.L_x_58:
[----:B------:R-:W-:-:S07]  /*7d80*/  MOV R0, UR5 ;  /* 0x0000000500007c02 */ /* 0x000fce0008000f00 */
.L_x_158:
[----:B-1----:R1:W2:Y:S02]  /*7d90*/  SYNCS.PHASECHK.TRANS64.TRYWAIT P0, [R0+URZ], R3 ;  /* 0x00000003000075a7 */ /* 0x0022a400080011ff */
[----:B--2---:R-:W-:Y:S05]  /*7da0*/  @!P0 NANOSLEEP.SYNCS 0x989680 ;  /* 0x009896800000895d */ /* 0x004fea0003900000 */
[----:B------:R-:W2:Y:S02]  /*7db0*/  @!P0 SYNCS.PHASECHK.TRANS64 P0, [R0+URZ], R3 ;  /* 0x00000003000085a7 */ /* 0x000ea400080010ff */
[----:B--2---:R-:W-:Y:S05]  /*7dc0*/  @!P0 BRA `(.L_x_158) ;  /* 0xfffffffc00f08947 */ /* 0x004fea000383ffff */
[----:B------:R-:W-:Y:S05]  /*7dd0*/  BRA `(.L_x_159) ;  /* 0xffffffb000f47947 */ /* 0x000fea000383ffff */
.L_x_59:
[----:B------:R-:W-:-:S07]  /*7de0*/  MOV R0, UR5 ;  /* 0x0000000500007c02 */ /* 0x000fce0008000f00 */
.L_x_160:
[----:B-1----:R1:W2:Y:S02]  /*7df0*/  SYNCS.PHASECHK.TRANS64.TRYWAIT P0, [R0+URZ], R3 ;  /* 0x00000003000075a7 */ /* 0x0022a400080011ff */
[----:B--2---:R-:W-:Y:S05]  /*7e00*/  @!P0 NANOSLEEP.SYNCS 0x989680 ;  /* 0x009896800000895d */ /* 0x004fea0003900000 */
[----:B------:R-:W2:Y:S02]  /*7e10*/  @!P0 SYNCS.PHASECHK.TRANS64 P0, [R0+URZ], R3 ;  /* 0x00000003000085a7 */ /* 0x000ea400080010ff */
[----:B--2---:R-:W-:Y:S05]  /*7e20*/  @!P0 BRA `(.L_x_160) ;  /* 0xfffffffc00f08947 */ /* 0x004fea000383ffff */
[----:B------:R-:W-:Y:S05]  /*7e30*/  BRA `(.L_x_161) ;  /* 0xffffffb400007947 */ /* 0x000fea000383ffff */
.L_x_60:
[----:B------:R-:W-:-:S07]  /*7e40*/  MOV R0, UR5 ;  /* 0x0000000500007c02 */ /* 0x000fce0008000f00 */
.L_x_162:
[----:B-1----:R1:W2:Y:S02]  /*7e50*/  SYNCS.PHASECHK.TRANS64.TRYWAIT P0, [R0+URZ], R3 ;  /* 0x00000003000075a7 */ /* 0x0022a400080011ff */
[----:B--2---:R-:W-:Y:S05]  /*7e60*/  @!P0 NANOSLEEP.SYNCS 0x989680 ;  /* 0x009896800000895d */ /* 0x004fea0003900000 */
[----:B------:R-:W2:Y:S02]  /*7e70*/  @!P0 SYNCS.PHASECHK.TRANS64 P0, [R0+URZ], R3 ;  /* 0x00000003000085a7 */ /* 0x000ea400080010ff */
[----:B--2---:R-:W-:Y:S05]  /*7e80*/  @!P0 BRA `(.L_x_162) ;  /* 0xfffffffc00f08947 */ /* 0x004fea000383ffff */
[----:B------:R-:W-:Y:S05]  /*7e90*/  BRA `(.L_x_163) ;  /* 0xffffffb4000c7947 */ /* 0x000fea000383ffff */
.L_x_61:
[----:B------:R-:W-:-:S07]  /*7ea0*/  MOV R0, UR5 ;  /* 0x0000000500007c02 */ /* 0x000fce0008000f00 */
.L_x_164:
[----:B-1----:R1:W2:Y:S02]  /*7eb0*/  SYNCS.PHASECHK.TRANS64.TRYWAIT P0, [R0+URZ], R3 ;  /* 0x00000003000075a7 */ /* 0x0022a400080011ff */
[----:B--2---:R-:W-:Y:S05]  /*7ec0*/  @!P0 NANOSLEEP.SYNCS 0x989680 ;  /* 0x009896800000895d */ /* 0x004fea0003900000 */
[----:B------:R-:W2:Y:S02]  /*7ed0*/  @!P0 SYNCS.PHASECHK.TRANS64 P0, [R0+URZ], R3 ;  /* 0x00000003000085a7 */ /* 0x000ea400080010ff */
[----:B--2---:R-:W-:Y:S05]  /*7ee0*/  @!P0 BRA `(.L_x_164) ;  /* 0xfffffffc00f08947 */ /* 0x004fea000383ffff */
[----:B------:R-:W-:Y:S05]  /*7ef0*/  BRA `(.L_x_165) ;  /* 0xffffffb400187947 */ /* 0x000fea000383ffff */
.L_x_62:
[----:B------:R-:W-:-:S07]  /*7f00*/  MOV R0, UR5 ;  /* 0x0000000500007c02 */ /* 0x000fce0008000f00 */
.L_x_166:
[----:B-1----:R1:W2:Y:S02]  /*7f10*/  SYNCS.PHASECHK.TRANS64.TRYWAIT P0, [R0+URZ], R3 ;  /* 0x00000003000075a7 */ /* 0x0022a400080011ff */
[----:B--2---:R-:W-:Y:S05]  /*7f20*/  @!P0 NANOSLEEP.SYNCS 0x989680 ;  /* 0x009896800000895d */ /* 0x004fea0003900000 */
[----:B------:R-:W2:Y:S02]  /*7f30*/  @!P0 SYNCS.PHASECHK.TRANS64 P0, [R0+URZ], R3 ;  /* 0x00000003000085a7 */ /* 0x000ea400080010ff */
[----:B--2---:R-:W-:Y:S05]  /*7f40*/  @!P0 BRA `(.L_x_166) ;  /* 0xfffffffc00f08947 */ /* 0x004fea000383ffff */
[----:B------:R-:W-:Y:S05]  /*7f50*/  BRA `(.L_x_167) ;  /* 0xffffffb400247947 */ /* 0x000fea000383ffff */
.L_x_63:
[----:B------:R-:W-:-:S07]  /*7f60*/  MOV R0, UR5 ;  /* 0x0000000500007c02 */ /* 0x000fce0008000f00 */
.L_x_168:
[----:B-1----:R1:W2:Y:S02]  /*7f70*/  SYNCS.PHASECHK.TRANS64.TRYWAIT P0, [R0+URZ], R3 ;  /* 0x00000003000075a7 */ /* 0x0022a400080011ff */
[----:B--2---:R-:W-:Y:S05]  /*7f80*/  @!P0 NANOSLEEP.SYNCS 0x989680 ;  /* 0x009896800000895d */ /* 0x004fea0003900000 */
[----:B------:R-:W2:Y:S02]  /*7f90*/  @!P0 SYNCS.PHASECHK.TRANS64 P0, [R0+URZ], R3 ;  /* 0x00000003000085a7 */ /* 0x000ea400080010ff */
[----:B--2---:R-:W-:Y:S05]  /*7fa0*/  @!P0 BRA `(.L_x_168) ;  /* 0xfffffffc00f08947 */ /* 0x004fea000383ffff */
[----:B------:R-:W-:Y:S05]  /*7fb0*/  BRA `(.L_x_169) ;  /* 0xffffffb400307947 */ /* 0x000fea000383ffff */
.L_x_64:
[----:B------:R-:W-:-:S07]  /*7fc0*/  MOV R0, UR5 ;  /* 0x0000000500007c02 */ /* 0x000fce0008000f00 */
.L_x_170:
[----:B-1----:R1:W2:Y:S02]  /*7fd0*/  SYNCS.PHASECHK.TRANS64.TRYWAIT P0, [R0+URZ], R3 ;  /* 0x00000003000075a7 */ /* 0x0022a400080011ff */
[----:B--2---:R-:W-:Y:S05]  /*7fe0*/  @!P0 NANOSLEEP.SYNCS 0x989680 ;  /* 0x009896800000895d */ /* 0x004fea0003900000 */
[----:B------:R-:W2:Y:S02]  /*7ff0*/  @!P0 SYNCS.PHASECHK.TRANS64 P0, [R0+URZ], R3 ;  /* 0x00000003000085a7 */ /* 0x000ea400080010ff */
[----:B--2---:R-:W-:Y:S05]  /*8000*/  @!P0 BRA `(.L_x_170) ;  /* 0xfffffffc00f08947 */ /* 0x004fea000383ffff */
[----:B------:R-:W-:Y:S05]  /*8010*/  BRA `(.L_x_171) ;  /* 0xffffffb4003c7947 */ /* 0x000fea000383ffff */
.L_x_65:
[----:B------:R-:W-:-:S07]  /*8020*/  MOV R0, UR5 ;  /* 0x0000000500007c02 */ /* 0x000fce0008000f00 */
.L_x_172:
[----:B-1----:R1:W2:Y:S02]  /*8030*/  SYNCS.PHASECHK.TRANS64.TRYWAIT P0, [R0+URZ], R3 ;  /* 0x00000003000075a7 */ /* 0x0022a400080011ff */
[----:B--2---:R-:W-:Y:S05]  /*8040*/  @!P0 NANOSLEEP.SYNCS 0x989680 ;  /* 0x009896800000895d */ /* 0x004fea0003900000 */
[----:B------:R-:W2:Y:S02]  /*8050*/  @!P0 SYNCS.PHASECHK.TRANS64 P0, [R0+URZ], R3 ;  /* 0x00000003000085a7 */ /* 0x000ea400080010ff */
[----:B--2---:R-:W-:Y:S05]  /*8060*/  @!P0 BRA `(.L_x_172) ;  /* 0xfffffffc00f08947 */ /* 0x004fea000383ffff */
[----:B------:R-:W-:Y:S05]  /*8070*/  BRA `(.L_x_173) ;  /* 0xffffffb400487947 */ /* 0x000fea000383ffff */
.L_x_66:
[----:B------:R-:W-:-:S07]  /*8080*/  MOV R0, UR5 ;  /* 0x0000000500007c02 */ /* 0x000fce0008000f00 */
.L_x_174:
[----:B-1----:R1:W2:Y:S02]  /*8090*/  SYNCS.PHASECHK.TRANS64.TRYWAIT P0, [R0+URZ], R3 ;  /* 0x00000003000075a7 */ /* 0x0022a400080011ff */
[----:B--2---:R-:W-:Y:S05]  /*80a0*/  @!P0 NANOSLEEP.SYNCS 0x989680 ;  /* 0x009896800000895d */ /* 0x004fea0003900000 */
[----:B------:R-:W2:Y:S02]  /*80b0*/  @!P0 SYNCS.PHASECHK.TRANS64 P0, [R0+URZ], R3 ;  /* 0x00000003000085a7 */ /* 0x000ea400080010ff */
[----:B--2---:R-:W-:Y:S05]  /*80c0*/  @!P0 BRA `(.L_x_174) ;  /* 0xfffffffc00f08947 */ /* 0x004fea000383ffff */
[----:B------:R-:W-:Y:S05]  /*80d0*/  BRA `(.L_x_175) ;  /* 0xffffffb400547947 */ /* 0x000fea000383ffff */
.L_x_67:
[----:B------:R-:W-:-:S07]  /*80e0*/  MOV R0, UR5 ;  /* 0x0000000500007c02 */ /* 0x000fce0008000f00 */
.L_x_176:
[----:B-1----:R1:W2:Y:S02]  /*80f0*/  SYNCS.PHASECHK.TRANS64.TRYWAIT P0, [R0+URZ], R3 ;  /* 0x00000003000075a7 */ /* 0x0022a400080011ff */
[----:B--2---:R-:W-:Y:S05]  /*8100*/  @!P0 NANOSLEEP.SYNCS 0x989680 ;  /* 0x009896800000895d */ /* 0x004fea0003900000 */
[----:B------:R-:W2:Y:S02]  /*8110*/  @!P0 SYNCS.PHASECHK.TRANS64 P0, [R0+URZ], R3 ;  /* 0x00000003000085a7 */ /* 0x000ea400080010ff */
[----:B--2---:R-:W-:Y:S05]  /*8120*/  @!P0 BRA `(.L_x_176) ;  /* 0xfffffffc00f08947 */ /* 0x004fea000383ffff */
[----:B------:R-:W-:Y:S05]  /*8130*/  BRA `(.L_x_177) ;  /* 0xffffffb400607947 */ /* 0x000fea000383ffff */
.L_x_68:
[----:B------:R-:W-:-:S07]  /*8140*/  MOV R0, UR5 ;  /* 0x0000000500007c02 */ /* 0x000fce0008000f00 */
.L_x_178:
[----:B-1----:R1:W2:Y:S02]  /*8150*/  SYNCS.PHASECHK.TRANS64.TRYWAIT P0, [R0+URZ], R3 ;  /* 0x00000003000075a7 */ /* 0x0022a400080011ff */
[----:B--2---:R-:W-:Y:S05]  /*8160*/  @!P0 NANOSLEEP.SYNCS 0x989680 ;  /* 0x009896800000895d */ /* 0x004fea0003900000 */
[----:B------:R-:W2:Y:S02]  /*8170*/  @!P0 SYNCS.PHASECHK.TRANS64 P0, [R0+URZ], R3 ;  /* 0x00000003000085a7 */ /* 0x000ea400080010ff */
[----:B--2---:R-:W-:Y:S05]  /*8180*/  @!P0 BRA `(.L_x_178) ;  /* 0xfffffffc00f08947 */ /* 0x004fea000383ffff */
[----:B------:R-:W-:Y:S05]  /*8190*/  BRA `(.L_x_179) ;  /* 0xffffffb4006c7947 */ /* 0x000fea000383ffff */
.L_x_69:
[----:B------:R-:W-:-:S07]  /*81a0*/  MOV R0, UR5 ;  /* 0x0000000500007c02 */ /* 0x000fce0008000f00 */
.L_x_180:
[----:B-1----:R1:W2:Y:S02]  /*81b0*/  SYNCS.PHASECHK.TRANS64.TRYWAIT P0, [R0+URZ], R3 ;  /* 0x00000003000075a7 */ /* 0x0022a400080011ff */
[----:B--2---:R-:W-:Y:S05]  /*81c0*/  @!P0 NANOSLEEP.SYNCS 0x989680 ;  /* 0x009896800000895d */ /* 0x004fea0003900000 */
[----:B------:R-:W2:Y:S02]  /*81d0*/  @!P0 SYNCS.PHASECHK.TRANS64 P0, [R0+URZ], R3 ;  /* 0x00000003000085a7 */ /* 0x000ea400080010ff */
[----:B--2---:R-:W-:Y:S05]  /*81e0*/  @!P0 BRA `(.L_x_180) ;  /* 0xfffffffc00f08947 */ /* 0x004fea000383ffff */
[----:B------:R-:W-:Y:S05]  /*81f0*/  BRA `(.L_x_181) ;  /* 0xffffffb400787947 */ /* 0x000fea000383ffff */
.L_x_72:
[----:B-1----:R1:W2:Y:S02]  /*8200*/  SYNCS.PHASECHK.TRANS64.TRYWAIT P0, [R2+URZ+0x230], R4 ;  /* 0x00023004020075a7 */ /* 0x0022a400080011ff */
[----:B--2---:R-:W-:Y:S05]  /*8210*/  @!P0 NANOSLEEP.SYNCS 0x989680 ;  /* 0x009896800000895d */ /* 0x004fea0003900000 */
[----:B------:R-:W2:Y:S02]  /*8220*/  @!P0 SYNCS.PHASECHK.TRANS64 P0, [R2+URZ+0x230], R4 ;  /* 0x00023004020085a7 */ /* 0x000ea400080010ff */
[----:B--2---:R-:W-:Y:S05]  /*8230*/  @!P0 BRA `(.L_x_72) ;  /* 0xfffffffc00f08947 */ /* 0x004fea000383ffff */
[----:B------:R-:W-:Y:S05]  /*8240*/  BRA `(.L_x_182) ;  /* 0xffffffb400d47947 */ /* 0x000fea000383ffff */
.L_x_73:
[----:B------:R-:W-:-:S07]  /*8250*/  MOV R2, UR4 ;  /* 0x0000000400027c02 */ /* 0x000fce0008000f00 */
.L_x_183:
[----:B-1----:R1:W2:Y:S02]  /*8260*/  SYNCS.PHASECHK.TRANS64.TRYWAIT P0, [R2+URZ+0x1e0], R5 ;  /* 0x0001e005020075a7 */ /* 0x0022a400080011ff */
[----:B--2---:R-:W-:Y:S05]  /*8270*/  @!P0 NANOSLEEP.SYNCS 0x989680 ;  /* 0x009896800000895d */ /* 0x004fea0003900000 */
[----:B------:R-:W2:Y:S02]  /*8280*/  @!P0 SYNCS.PHASECHK.TRANS64 P0, [R2+URZ+0x1e0], R5 ;  /* 0x0001e005020085a7 */ /* 0x000ea400080010ff */
[----:B--2---:R-:W-:Y:S05]  /*8290*/  @!P0 BRA `(.L_x_183) ;  /* 0xfffffffc00f08947 */ /* 0x004fea000383ffff */
[----:B------:R-:W-:Y:S05]  /*82a0*/  BRA `(.L_x_184) ;  /* 0xffffffb400e47947 */ /* 0x000fea000383ffff */
.L_x_74:
[----:B-1----:R1:W2:Y:S02]  /*82b0*/  SYNCS.PHASECHK.TRANS64.TRYWAIT P1, [R2+URZ+0x1d0], R4 ;  /* 0x0001d004020075a7 */ /* 0x0022a400080211ff */
[----:B--2---:R-:W-:Y:S05]  /*82c0*/  @!P1 NANOSLEEP.SYNCS 0x989680 ;  /* 0x009896800000995d */ /* 0x004fea0003900000 */
[----:B------:R-:W2:Y:S02]  /*82d0*/  @!P1 SYNCS.PHASECHK.TRANS64 P1, [R2+URZ+0x1d0], R4 ;  /* 0x0001d004020095a7 */ /* 0x000ea400080210ff */
[----:B--2---:R-:W-:Y:S05]  /*82e0*/  @!P1 BRA `(.L_x_74) ;  /* 0xfffffffc00f09947 */ /* 0x004fea000383ffff */
[----:B------:R-:W-:Y:S05]  /*82f0*/  BRA `(.L_x_185) ;  /* 0xffffffb800147947 */ /* 0x000fea000383ffff */
.L_x_77:
[----:B------:R-:W-:-:S07]  /*8300*/  MOV R0, UR4 ;  /* 0x0000000400007c02 */ /* 0x000fce0008000f00 */
.L_x_186:
[----:B-1----:R1:W2:Y:S02]  /*8310*/  SYNCS.PHASECHK.TRANS64.TRYWAIT P0, [R0+URZ+0x1e0], R2 ;  /* 0x0001e002000075a7 */ /* 0x0022a400080011ff */
[----:B--2---:R-:W-:Y:S05]  /*8320*/  @!P0 NANOSLEEP.SYNCS 0x989680 ;  /* 0x009896800000895d */ /* 0x004fea0003900000 */
[----:B------:R-:W2:Y:S02]  /*8330*/  @!P0 SYNCS.PHASECHK.TRANS64 P0, [R0+URZ+0x1e0], R2 ;  /* 0x0001e002000085a7 */ /* 0x000ea400080010ff */
[----:B--2---:R-:W-:Y:S05]  /*8340*/  @!P0 BRA `(.L_x_186) ;  /* 0xfffffffc00f08947 */ /* 0x004fea000383ffff */
[----:B------:R-:W-:Y:S05]  /*8350*/  BRA `(.L_x_76) ;  /* 0xffffffb800687947 */ /* 0x000fea000383ffff */
.L_x_84:
[----:B-1----:R1:W2:Y:S02]  /*8360*/  SYNCS.PHASECHK.TRANS64.TRYWAIT P1, [R0+URZ+0x1d0], R2 ;  /* 0x0001d002000075a7 */ /* 0x0022a400080211ff */
[----:B--2---:R-:W-:Y:S05]  /*8370*/  @!P1 NANOSLEEP.SYNCS 0x989680 ;  /* 0x009896800000995d */ /* 0x004fea0003900000 */
[----:B------:R-:W2:Y:S02]  /*8380*/  @!P1 SYNCS.PHASECHK.TRANS64 P1, [R0+URZ+0x1d0], R2 ;  /* 0x0001d002000095a7 */ /* 0x000ea400080210ff */
[----:B--2---:R-:W-:Y:S05]  /*8390*/  @!P1 BRA `(.L_x_84) ;  /* 0xfffffffc00f09947 */ /* 0x004fea000383ffff */
[----:B------:R-:W-:Y:S05]  /*83a0*/  BRA `(.L_x_187) ;  /* 0xffffffbc00cc7947 */ /* 0x000fea000383ffff */
.L_x_85:
[----:B------:R-:W-:-:S07]  /*83b0*/  MOV R2, UR23 ;  /* 0x0000001700027c02 */ /* 0x000fce0008000f00 */
.L_x_188:
[----:B-1----:R1:W2:Y:S02]  /*83c0*/  SYNCS.PHASECHK.TRANS64.TRYWAIT P0, [R2+URZ+0x210], R0 ;  /* 0x00021000020075a7 */ /* 0x0022a400080011ff */
[----:B--2---:R-:W-:Y:S05]  /*83d0*/  @!P0 NANOSLEEP.SYNCS 0x989680 ;  /* 0x009896800000895d */ /* 0x004fea0003900000 */
[----:B------:R-:W2:Y:S02]  /*83e0*/  @!P0 SYNCS.PHASECHK.TRANS64 P0, [R2+URZ+0x210], R0 ;  /* 0x00021000020085a7 */ /* 0x000ea400080010ff */
[----:B--2---:R-:W-:Y:S05]  /*83f0*/  @!P0 BRA `(.L_x_188) ;  /* 0xfffffffc00f08947 */ /* 0x004fea000383ffff */
[----:B------:R-:W-:Y:S05]  /*8400*/  BRA `(.L_x_189) ;  /* 0xffffffc0001c7947 */ /* 0x000fea000383ffff */
.L_x_88:
[----:B------:R-:W-:Y:S07]  /*8410*/  MOV R0, UR5 ;  /* 0x0000000500007c02 */ /* 0x000fee0008000f00 */
.L_x_190:
[----:B-1----:R1:W2:Y:S02]  /*8420*/  SYNCS.PHASECHK.TRANS64.TRYWAIT P0, [R0+URZ], R2 ;  /* 0x00000002000075a7 */ /* 0x0022a400080011ff */
[----:B--2---:R-:W-:Y:S05]  /*8430*/  @!P0 NANOSLEEP.SYNCS 0x989680 ;  /* 0x009896800000895d */ /* 0x004fea0003900000 */
[----:B------:R-:W2:Y:S02]  /*8440*/  @!P0 SYNCS.PHASECHK.TRANS64 P0, [R0+URZ], R2 ;  /* 0x00000002000085a7 */ /* 0x000ea400080010ff */
[----:B--2---:R-:W-:Y:S05]  /*8450*/  @!P0 BRA `(.L_x_190) ;  /* 0xfffffffc00f08947 */ /* 0x004fea000383ffff */
[----:B------:R-:W-:Y:S05]  /*8460*/  BRA `(.L_x_87) ;  /* 0xffffffc000387947 */ /* 0x000fea000383ffff */
.L_x_91:
[----:B------:R-:W-:-:S07]  /*8470*/  MOV R0, UR4 ;  /* 0x0000000400007c02 */ /* 0x000fce0008000f00 */
.L_x_191:
[----:B--2---:R2:W4:Y:S02]  /*8480*/  SYNCS.PHASECHK.TRANS64.TRYWAIT P0, [R0+URZ], R2 ;  /* 0x00000002000075a7 */ /* 0x00452400080011ff */
[----:B----4-:R-:W-:Y:S05]  /*8490*/  @!P0 NANOSLEEP.SYNCS 0x989680 ;  /* 0x009896800000895d */ /* 0x010fea0003900000 */
[----:B------:R-:W4:Y:S02]  /*84a0*/  @!P0 SYNCS.PHASECHK.TRANS64 P0, [R0+URZ], R2 ;  /* 0x00000002000085a7 */ /* 0x000f2400080010ff */
[----:B----4-:R-:W-:Y:S05]  /*84b0*/  @!P0 BRA `(.L_x_191) ;  /* 0xfffffffc00f08947 */ /* 0x010fea000383ffff */
[----:B------:R-:W-:Y:S05]  /*84c0*/  BRA `(.L_x_192) ;  /* 0xffffffc000ec7947 */ /* 0x000fea000383ffff */
.L_x_92:
[----:B------:R-:W-:-:S07]  /*84d0*/  MOV R0, UR5 ;  /* 0x0000000500007c02 */ /* 0x000fce0008000f00 */
.L_x_193:
[----:B-1----:R1:W2:Y:S02]  /*84e0*/  SYNCS.PHASECHK.TRANS64.TRYWAIT P0, [R0+URZ], R3 ;  /* 0x00000003000075a7 */ /* 0x0022a400080011ff */
[----:B--2---:R-:W-:Y:S05]  /*84f0*/  @!P0 NANOSLEEP.SYNCS 0x989680 ;  /* 0x009896800000895d */ /* 0x004fea0003900000 */
[----:B------:R-:W2:Y:S02]  /*8500*/  @!P0 SYNCS.PHASECHK.TRANS64 P0, [R0+URZ], R3 ;  /* 0x00000003000085a7 */ /* 0x000ea400080010ff */
[----:B--2---:R-:W-:Y:S05]  /*8510*/  @!P0 BRA `(.L_x_193) ;  /* 0xfffffffc00f08947 */ /* 0x004fea000383ffff */
[----:B------:R-:W-:Y:S05]  /*8520*/  BRA `(.L_x_194) ;  /* 0xffffffc000f87947 */ /* 0x000fea000383ffff */
.L_x_93:
[----:B------:R-:W-:-:S07]  /*8530*/  MOV R0, UR5 ;  /* 0x0000000500007c02 */ /* 0x000fce0008000f00 */
.L_x_195:
[----:B-1----:R1:W2:Y:S02]  /*8540*/  SYNCS.PHASECHK.TRANS64.TRYWAIT P0, [R0+URZ], R3 ;  /* 0x00000003000075a7 */ /* 0x0022a400080011ff */
[----:B--2---:R-:W-:Y:S05]  /*8550*/  @!P0 NANOSLEEP.SYNCS 0x989680 ;  /* 0x009896800000895d */ /* 0x004fea0003900000 */
[----:B------:R-:W2:Y:S02]  /*8560*/  @!P0 SYNCS.PHASECHK.TRANS64 P0, [R0+URZ], R3 ;  /* 0x00000003000085a7 */ /* 0x000ea400080010ff */
[----:B--2---:R-:W-:Y:S05]  /*8570*/  @!P0 BRA `(.L_x_195) ;  /* 0xfffffffc00f08947 */ /* 0x004fea000383ffff */
[----:B------:R-:W-:Y:S05]  /*8580*/  BRA `(.L_x_196) ;  /* 0xffffffc400047947 */ /* 0x000fea000383ffff */
.L_x_94:
[----:B-1----:R-:W-:-:S07]  /*8590*/  MOV R0, UR4 ;  /* 0x0000000400007c02 */ /* 0x002fce0008000f00 */
.L_x_197:
[----:B-1----:R1:W2:Y:S02]  /*85a0*/  SYNCS.PHASECHK.TRANS64.TRYWAIT P0, [R0+URZ], R2 ;  /* 0x00000002000075a7 */ /* 0x0022a400080011ff */
[----:B--2---:R-:W-:Y:S05]  /*85b0*/  @!P0 NANOSLEEP.SYNCS 0x989680 ;  /* 0x009896800000895d */ /* 0x004fea0003900000 */
[----:B------:R-:W2:Y:S02]  /*85c0*/  @!P0 SYNCS.PHASECHK.TRANS64 P0, [R0+URZ], R2 ;  /* 0x00000002000085a7 */ /* 0x000ea400080010ff */
[----:B--2---:R-:W-:Y:S05]  /*85d0*/  @!P0 BRA `(.L_x_197) ;  /* 0xfffffffc00f08947 */ /* 0x004fea000383ffff */
[----:B------:R-:W-:Y:S05]  /*85e0*/  BRA `(.L_x_198) ;  /* 0xffffffc400107947 */ /* 0x000fea000383ffff */
.L_x_99:
[----:B--2---:R2:W3:Y:S02]  /*85f0*/  SYNCS.PHASECHK.TRANS64.TRYWAIT P0, [R7+URZ+0x1d0], R0 ;  /* 0x0001d000070075a7 */ /* 0x0044e400080011ff */
[----:B---3--:R-:W-:Y:S05]  /*8600*/  @!P0 NANOSLEEP.SYNCS 0x989680 ;  /* 0x009896800000895d */ /* 0x008fea0003900000 */
[----:B------:R-:W3:Y:S02]  /*8610*/  @!P0 SYNCS.PHASECHK.TRANS64 P0, [R7+URZ+0x1d0], R0 ;  /* 0x0001d000070085a7 */ /* 0x000ee400080010ff */
[----:B---3--:R-:W-:Y:S05]  /*8620*/  @!P0 BRA `(.L_x_99) ;  /* 0xfffffffc00f08947 */ /* 0x008fea000383ffff */
[----:B------:R-:W-:Y:S05]  /*8630*/  BRA `(.L_x_199) ;  /* 0xffffffc800247947 */ /* 0x000fea000383ffff */
.L_x_102:
[----:B-1----:R-:W-:Y:S07]  /*8640*/  MOV R0, UR17 ;  /* 0x0000001100007c02 */ /* 0x002fee0008000f00 */
.L_x_200:
[----:B-1----:R1:W2:Y:S02]  /*8650*/  SYNCS.PHASECHK.TRANS64.TRYWAIT P2, [R0+URZ+0x1c8], R7 ;  /* 0x0001c807000075a7 */ /* 0x0022a400080411ff */
[----:B--2---:R-:W-:Y:S05]  /*8660*/  @!P2 NANOSLEEP.SYNCS 0x989680 ;  /* 0x009896800000a95d */ /* 0x004fea0003900000 */
[----:B------:R-:W2:Y:S02]  /*8670*/  @!P2 SYNCS.PHASECHK.TRANS64 P2, [R0+URZ+0x1c8], R7 ;  /* 0x0001c8070000a5a7 */ /* 0x000ea400080410ff */
[----:B--2---:R-:W-:Y:S05]  /*8680*/  @!P2 BRA `(.L_x_200) ;  /* 0xfffffffc00f0a947 */ /* 0x004fea000383ffff */
[----:B------:R-:W-:Y:S05]  /*8690*/  BRA `(.L_x_101) ;  /* 0xffffffcc00847947 */ /* 0x000fea000383ffff */
.L_x_105:
[----:B-1----:R-:W-:Y:S07]  /*86a0*/  MOV R0, UR17 ;  /* 0x0000001100007c02 */ /* 0x002fee0008000f00 */
.L_x_201:
[----:B-1----:R1:W2:Y:S02]  /*86b0*/  SYNCS.PHASECHK.TRANS64.TRYWAIT P0, [R0+URZ+0x1b8], R6 ;  /* 0x0001b806000075a7 */ /* 0x0022a400080011ff */
[----:B--2---:R-:W-:Y:S05]  /*86c0*/  @!P0 NANOSLEEP.SYNCS 0x989680 ;  /* 0x009896800000895d */ /* 0x004fea0003900000 */
[----:B------:R-:W2:Y:S02]  /*86d0*/  @!P0 SYNCS.PHASECHK.TRANS64 P0, [R0+URZ+0x1b8], R6 ;  /* 0x0001b806000085a7 */ /* 0x000ea400080010ff */
[----:B--2---:R-:W-:Y:S05]  /*86e0*/  @!P0 BRA `(.L_x_201) ;  /* 0xfffffffc00f08947 */ /* 0x004fea000383ffff */
[----:B------:R-:W-:Y:S05]  /*86f0*/  BRA `(.L_x_202) ;  /* 0xffffffcc00d47947 */ /* 0x000fea000383ffff */
.L_x_108:
[----:B---3--:R3:W1:Y:S02]  /*8700*/  SYNCS.PHASECHK.TRANS64.TRYWAIT P0, [R3+URZ+0x1d0], R0 ;  /* 0x0001d000030075a7 */ /* 0x00866400080011ff */
[----:B-1----:R-:W-:Y:S05]  /*8710*/  @!P0 NANOSLEEP.SYNCS 0x989680 ;  /* 0x009896800000895d */ /* 0x002fea0003900000 */
[----:B------:R-:W1:Y:S02]  /*8720*/  @!P0 SYNCS.PHASECHK.TRANS64 P0, [R3+URZ+0x1d0], R0 ;  /* 0x0001d000030085a7 */ /* 0x000e6400080010ff */
[----:B-1----:R-:W-:Y:S05]  /*8730*/  @!P0 BRA `(.L_x_108) ;  /* 0xfffffffc00f08947 */ /* 0x002fea000383ffff */
[----:B------:R-:W-:Y:S05]  /*8740*/  BRA `(.L_x_203) ;  /* 0xffffffd400207947 */ /* 0x000fea000383ffff */
.L_x_119:
[----:B-1----:R-:W-:Y:S04]  /*8750*/  MOV R0, UR44 ;  /* 0x0000002c00007c02 */ /* 0x002fe80008000f00 */
[----:B------:R1:W2:Y:S03]  /*8760*/  SYNCS.PHASECHK.TRANS64.TRYWAIT P1, [R0+URZ+0x1b0], R4 ;  /* 0x0001b004000075a7 */ /* 0x0002a600080211ff */
[----:B--2---:R-:W-:Y:S05]  /*8770*/  @!P1 NANOSLEEP.SYNCS 0x989680 ;  /* 0x009896800000995d */ /* 0x004fea0003900000 */
[----:B------:R-:W2:Y:S02]  /*8780*/  @!P1 SYNCS.PHASECHK.TRANS64 P1, [R0+URZ+0x1b0], R4 ;  /* 0x0001b004000095a7 */ /* 0x000ea400080210ff */
[----:B--2---:R-:W-:Y:S05]  /*8790*/  @!P1 BRA `(.L_x_119) ;  /* 0xfffffffc00ec9947 */ /* 0x004fea000383ffff */
[----:B------:R-:W-:Y:S05]  /*87a0*/  BRA `(.L_x_118) ;  /* 0xffffffe000707947 */ /* 0x000fea000383ffff */
.L_x_121:
[----:B------:R1:W1:Y:S02]  /*87b0*/  SYNCS.PHASECHK.TRANS64.TRYWAIT P1, [R22+URZ+0x1f0], R3 ;  /* 0x0001f003160075a7 */ /* 0x00026400080211ff */
[----:B-1----:R-:W-:Y:S05]  /*87c0*/  @!P1 NANOSLEEP.SYNCS 0x989680 ;  /* 0x009896800000995d */ /* 0x002fea0003900000 */
[----:B------:R-:W1:Y:S02]  /*87d0*/  @!P1 SYNCS.PHASECHK.TRANS64 P1, [R22+URZ+0x1f0], R3 ;  /* 0x0001f003160095a7 */ /* 0x000e6400080210ff */
[----:B-1----:R-:W-:Y:S05]  /*87e0*/  @!P1 BRA `(.L_x_121) ;  /* 0xfffffffc00f09947 */ /* 0x002fea000383ffff */
[----:B------:R-:W-:Y:S05]  /*87f0*/  BRA `(.L_x_120) ;  /* 0xffffffe000ac7947 */ /* 0x000fea000383ffff */
        .weak           $__internal_0_$__cuda_sm10x_tcgen05_guardrail_trap_col_being_dealloced_not_returned_by_alloc
        .type           $__internal_0_$__cuda_sm10x_tcgen05_guardrail_trap_col_being_dealloced_not_returned_by_alloc,@function
        .size           $__internal_0_$__cuda_sm10x_tcgen05_guardrail_trap_col_being_dealloced_not_returned_by_alloc,($__internal_1_$__cuda_sm10x_tcgen05_guardrail_trap_phase_invalid_during_alloc - $__internal_0_$__cuda_sm10x_tcgen05_guardrail_trap_col_being_dealloced_not_returned_by_alloc)
$__internal_0_$__cuda_sm10x_tcgen05_guardrail_trap_col_being_dealloced_not_returned_by_alloc:
[----:B------:R-:W-:Y:S05]  /*8800*/  BPT.TRAP 0x1 ;  /* 0x000000040000795c */ /* 0x000fea0000300000 */
[----:B------:R-:W-:-:S04]  /*8810*/  HFMA2 R3, -RZ, RZ, 0, 0 ;  /* 0x00000000ff037431 */ /* 0x000fc800000001ff */
[----:B------:R-:W-:Y:S05]  /*8820*/  RET.REL.NODEC R2 `(_ZN7cutlass13device_kernelINS_4gemm6kernel13GemmUniversalIN4cute5tupleIJiiiiEEENS1_10collective13CollectiveMmaINS1_35MainloopSm100TmaUmmaWarpSpecializedILi27ELi2ELi4ENS5_IJNS4_1CILi1EEENSA_ILi2EEESB_EEEEENS5_IJNSA_ILi64EEESF_SF_EEENS_12float_e4m3_tENS5_IJlSB_lEEESH_SI_NS4_8TiledMMAINS4_8MMA_AtomIJNS4_10MMA_TraitsINS4_19SM100_MMA_F8F6F4_SSEJSH_SH_fSF_SF_NS4_17integral_constantINS4_4UMMA5MajorELSP_0EEESQ_NSN_INSO_7ScaleInELSR_0EEESS_EEEEEENS4_6LayoutINS5_IJSB_SB_SB_EEENS5_IJNSA_ILi0EEESX_SX_EEEEENS5_IJNS4_10UnderscoreES10_S10_EEEEENS4_23SM90_TMA_LOAD_MULTICASTENS4_14ComposedLayoutINS4_7SwizzleILi2ELi4ELi3EEENS4_18smem_ptr_flag_bitsILi8EEENSV_INS5_IJNSA_ILi8EEESF_EEENS5_IJSF_SB_EEEEEEEvNS4_8identityENS4_13SM90_TMA_LOADES1D_vS1E_EENS_8epilogue10collective18CollectiveEpilogueINS1H_23Sm100TmaWarpSpecializedILi1ELi1ELi32ELb0ELb0EEEJSG_NS5_IJNSV_ISF_SB_EES1M_EEESH_SI_SH_SI_NS1H_6fusion15FusionCallbacksIS1L_NS1O_17LinearCombinationISH_fSH_fLNS_15FloatRoundStyleE2EEESG_S1N_JEEENS4_5SM1004TMEM4LOAD26SM100_TMEM_LOAD_16dp32b32xES1F_S1D_NS4_39AutoVectorizingCopyWithAssumedAlignmentILi128EEENS4_14SM90_TMA_STOREES1D_S1Z_S1Z_EEEvvEEEEvNT_6ParamsE) ;  /* 0xffffff7402f47950 */ /* 0x000fea0003c3ffff */
        .weak           $__internal_1_$__cuda_sm10x_tcgen05_guardrail_trap_phase_invalid_during_alloc
        .type           $__internal_1_$__cuda_sm10x_tcgen05_guardrail_trap_phase_invalid_during_alloc,@function
        .size           $__internal_1_$__cuda_sm10x_tcgen05_guardrail_trap_phase_invalid_during_alloc,($__internal_2_$__cuda_sm10x_tcgen05_guardrail_trap_unallocated_columns_being_dealloced - $__internal_1_$__cuda_sm10x_tcgen05_guardrail_trap_phase_invalid_during_alloc)
$__internal_1_$__cuda_sm10x_tcgen05_guardrail_trap_phase_invalid_during_alloc:
[----:B------:R-:W-:Y:S05]  /*8830*/  BPT.TRAP 0x1 ;  /* 0x000000040000795c */ /* 0x000fea0000300000 */
[----:B------:R-:W-:-:S04]  /*8840*/  MOV R5, 0x0 ;  /* 0x0000000000057802 */ /* 0x000fc80000000f00 */
[----:B------:R-:W-:Y:S05]  /*8850*/  RET.REL.NODEC R4 `(_ZN7cutlass13device_kernelINS_4gemm6kernel13GemmUniversalIN4cute5tupleIJiiiiEEENS1_10collective13CollectiveMmaINS1_35MainloopSm100TmaUmmaWarpSpecializedILi27ELi2ELi4ENS5_IJNS4_1CILi1EEENSA_ILi2EEESB_EEEEENS5_IJNSA_ILi64EEESF_SF_EEENS_12float_e4m3_tENS5_IJlSB_lEEESH_SI_NS4_8TiledMMAINS4_8MMA_AtomIJNS4_10MMA_TraitsINS4_19SM100_MMA_F8F6F4_SSEJSH_SH_fSF_SF_NS4_17integral_constantINS4_4UMMA5MajorELSP_0EEESQ_NSN_INSO_7ScaleInELSR_0EEESS_EEEEEENS4_6LayoutINS5_IJSB_SB_SB_EEENS5_IJNSA_ILi0EEESX_SX_EEEEENS5_IJNS4_10UnderscoreES10_S10_EEEEENS4_23SM90_TMA_LOAD_MULTICASTENS4_14ComposedLayoutINS4_7SwizzleILi2ELi4ELi3EEENS4_18smem_ptr_flag_bitsILi8EEENSV_INS5_IJNSA_ILi8EEESF_EEENS5_IJSF_SB_EEEEEEEvNS4_8identityENS4_13SM90_TMA_LOADES1D_vS1E_EENS_8epilogue10collective18CollectiveEpilogueINS1H_23Sm100TmaWarpSpecializedILi1ELi1ELi32ELb0ELb0EEEJSG_NS5_IJNSV_ISF_SB_EES1M_EEESH_SI_SH_SI_NS1H_6fusion15FusionCallbacksIS1L_NS1O_17LinearCombinationISH_fSH_fLNS_15FloatRoundStyleE2EEESG_S1N_JEEENS4_5SM1004TMEM4LOAD26SM100_TMEM_LOAD_16dp32b32xES1F_S1D_NS4_39AutoVectorizingCopyWithAssumedAlignmentILi128EEENS4_14SM90_TMA_STOREES1D_S1Z_S1Z_EEEvvEEEEvNT_6ParamsE) ;  /* 0xffffff7404e87950 */ /* 0x000fea0003c3ffff */
        .weak           $__internal_2_$__cuda_sm10x_tcgen05_guardrail_trap_unallocated_columns_being_dealloced
        .type           $__internal_2_$__cuda_sm10x_tcgen05_guardrail_trap_unallocated_columns_being_dealloced,@function
        .size           $__internal_2_$__cuda_sm10x_tcgen05_guardrail_trap_unallocated_columns_being_dealloced,(.L_x_205 - $__internal_2_$__cuda_sm10x_tcgen05_guardrail_trap_unallocated_columns_being_dealloced)
$__internal_2_$__cuda_sm10x_tcgen05_guardrail_trap_unallocated_columns_being_dealloced:
[----:B------:R-:W-:Y:S05]  /*8860*/  BPT.TRAP 0x1 ;  /* 0x000000040000795c */ /* 0x000fea0000300000 */
[----:B------:R-:W-:-:S04]  /*8870*/  HFMA2 R3, -RZ, RZ, 0, 0 ;  /* 0x00000000ff037431 */ /* 0x000fc800000001ff */
[----:B------:R-:W-:Y:S05]  /*8880*/  RET.REL.NODEC R2 `(_ZN7cutlass13device_kernelINS_4gemm6kernel13GemmUniversalIN4cute5tupleIJiiiiEEENS1_10collective13CollectiveMmaINS1_35MainloopSm100TmaUmmaWarpSpecializedILi27ELi2ELi4ENS5_IJNS4_1CILi1EEENSA_ILi2EEESB_EEEEENS5_IJNSA_ILi64EEESF_SF_EEENS_12float_e4m3_tENS5_IJlSB_lEEESH_SI_NS4_8TiledMMAINS4_8MMA_AtomIJNS4_10MMA_TraitsINS4_19SM100_MMA_F8F6F4_SSEJSH_SH_fSF_SF_NS4_17integral_constantINS4_4UMMA5MajorELSP_0EEESQ_NSN_INSO_7ScaleInELSR_0EEESS_EEEEEENS4_6LayoutINS5_IJSB_SB_SB_EEENS5_IJNSA_ILi0EEESX_SX_EEEEENS5_IJNS4_10UnderscoreES10_S10_EEEEENS4_23SM90_TMA_LOAD_MULTICASTENS4_14ComposedLayoutINS4_7SwizzleILi2ELi4ELi3EEENS4_18smem_ptr_flag_bitsILi8EEENSV_INS5_IJNSA_ILi8EEESF_EEENS5_IJSF_SB_EEEEEEEvNS4_8identityENS4_13SM90_TMA_LOADES1D_vS1E_EENS_8epilogue10collective18CollectiveEpilogueINS1H_23Sm100TmaWarpSpecializedILi1ELi1ELi32ELb0ELb0EEEJSG_NS5_IJNSV_ISF_SB_EES1M_EEESH_SI_SH_SI_NS1H_6fusion15FusionCallbacksIS1L_NS1O_17LinearCombinationISH_fSH_fLNS_15FloatRoundStyleE2EEESG_S1N_JEEENS4_5SM1004TMEM4LOAD26SM100_TMEM_LOAD_16dp32b32xES1F_S1D_NS4_39AutoVectorizingCopyWithAssumedAlignmentILi128EEENS4_14SM90_TMA_STOREES1D_S1Z_S1Z_EEEvvEEEEvNT_6ParamsE) ;  /* 0xffffff7402dc7950 */ /* 0x000fea0003c3ffff */
.L_x_204:
[----:B------:R-:W-:-:S00]  /*8890*/  BRA `(.L_x_204) ;  /* 0xfffffffc00fc7947 */ /* 0x000fc0000383ffff */
[----:B------:R-:W-:-:S00]  /*88a0*/  NOP ;  /* 0x0000000000007918 */ /* 0x000fc00000000000 */
        /* <DEDUP_REMOVED lines=13> */
.L_x_205:


//--------------------- .nv.global.init           --------------------------
	.section	.nv.global.init,"aw",@progbits
.nv.global.init:
	.type		$str$27,@object
	.size		$str$27,($str$28 - $str$27)
$str$27:
        /*0000*/ 	.byte	0x28, 0x61, 0x64, 0x64, 0x72, 0x65, 0x73, 0x73, 0x20, 0x26, 0x20, 0x6d, 0x61, 0x73, 0x6b, 0x29
        /*0010*/ 	.byte	0x20, 0x3d, 0x3d, 0x20, 0x30, 0x00
	.type		$str$28,@object
	.size		$str$28,($str$26 - $str$28)
$str$28:
        /*0016*/ 	.byte	0x2f, 0x74, 0x6d, 0x70, 0x2f, 0x63, 0x75, 0x74, 0x6c, 0x61, 0x73, 0x73, 0x5f, 0x73, 0x77, 0x65
        /*0026*/ 	.byte	0x65, 0x70, 0x5f, 0x73, 0x72, 0x63, 0x2f, 0x69, 0x6e, 0x63, 0x6c, 0x75, 0x64, 0x65, 0x2f, 0x63
        /*0036*/ 	.byte	0x75, 0x74, 0x65, 0x2f, 0x70, 0x6f, 0x69, 0x6e, 0x74, 0x65, 0x72, 0x5f, 0x66, 0x6c, 0x61, 0x67
        /*0046*/ 	.byte	0x67, 0x65, 0x64, 0x2e, 0x68, 0x70, 0x70, 0x00
	.type		$str$26,@object
	.size		$str$26,($str$25 - $str$26)
$str$26:
        /*004e*/ 	.byte	0x2f, 0x74, 0x6d, 0x70, 0x2f, 0x63, 0x75, 0x74, 0x6c, 0x61, 0x73, 0x73, 0x5f, 0x73, 0x77, 0x65
        /*005e*/ 	.byte	0x65, 0x70, 0x5f, 0x73, 0x72, 0x63, 0x2f, 0x69, 0x6e, 0x63, 0x6c, 0x75, 0x64, 0x65, 0x2f, 0x63
        /*006e*/ 	.byte	0x75, 0x74, 0x65, 0x2f, 0x61, 0x74, 0x6f, 0x6d, 0x2f, 0x63, 0x6f, 0x70, 0x79, 0x5f, 0x74, 0x72
        /*007e*/ 	.byte	0x61, 0x69, 0x74, 0x73, 0x5f, 0x73, 0x6d, 0x31, 0x30, 0x30, 0x2e, 0x68, 0x70, 0x70, 0x00
	.type		$str$25,@object
	.size		$str$25,(__unnamed_1 - $str$25)
$str$25:
        /*008d*/ 	.byte	0x28, 0x28, 0x75, 0x69, 0x6e, 0x74, 0x33, 0x32, 0x5f, 0x74, 0x28, 0x74, 0x68, 0x72, 0x65, 0x61
        /*009d*/ 	.byte	0x64, 0x49, 0x64, 0x78, 0x2e, 0x78, 0x29, 0x20, 0x2f, 0x20, 0x33, 0x32, 0x29, 0x20, 0x25, 0x20
        /*00ad*/ 	.byte	0x34, 0x29, 0x20, 0x3d, 0x3d, 0x20, 0x28, 0x28, 0x28, 0x74, 0x6d, 0x65, 0x6d, 0x5f, 0x61, 0x64
        /*00bd*/ 	.byte	0x64, 0x72, 0x20, 0x3e, 0x3e, 0x20, 0x31, 0x36, 0x29, 0x20, 0x2f, 0x20, 0x33, 0x32, 0x29, 0x20
        /*00cd*/ 	.byte	0x25, 0x20, 0x34, 0x29, 0x00
	.type		__unnamed_1,@object
	.size		__unnamed_1,(__unnamed_2 - __unnamed_1)
__unnamed_1:
        /*00d2*/ 	.byte	0x61, 0x75, 0x74, 0x6f, 0x20, 0x63, 0x75, 0x74, 0x65, 0x3a, 0x3a, 0x61, 0x73, 0x5f, 0x70, 0x6f
        /* <DEDUP_REMOVED lines=24> */
        /*0262*/ 	.byte	0x3c, 0x34, 0x30, 0x39, 0x36, 0x3e, 0x3e, 0x3e, 0x3e, 0x5d, 0x00
	.type		__unnamed_2,@object
	.size		__unnamed_2,(.L_2 - __unnamed_2)
__unnamed_2:
        /* <DEDUP_REMOVED lines=40> */
        /*04ed*/ 	.byte	0x74, 0x65, 0x3a, 0x3a, 0x43, 0x3c, 0x30, 0x3e, 0x3e, 0x3e, 0x3e, 0x5d, 0x00
.L_2:


//--------------------- .nv.shared._ZN7cutlass13device_kernelINS_4gemm6kernel13GemmUniversalIN4cute5tupleIJiiiiEEENS1_10collective13CollectiveMmaINS1_35MainloopSm100TmaUmmaWarpSpecializedILi27ELi2ELi4ENS5_IJNS4_1CILi1EEENSA_ILi2EEESB_EEEEENS5_IJNSA_ILi64EEESF_SF_EEENS_12float_e4m3_tENS5_IJlSB_lEEESH_SI_NS4_8TiledMMAINS4_8MMA_AtomIJNS4_10MMA_TraitsINS4_19SM100_MMA_F8F6F4_SSEJSH_SH_fSF_SF_NS4_17integral_constantINS4_4UMMA5MajorELSP_0EEESQ_NSN_INSO_7ScaleInELSR_0EEESS_EEEEEENS4_6LayoutINS5_IJSB_SB_SB_EEENS5_IJNSA_ILi0EEESX_SX_EEEEENS5_IJNS4_10UnderscoreES10_S10_EEEEENS4_23SM90_TMA_LOAD_MULTICASTENS4_14ComposedLayoutINS4_7SwizzleILi2ELi4ELi3EEENS4_18smem_ptr_flag_bitsILi8EEENSV_INS5_IJNSA_ILi8EEESF_EEENS5_IJSF_SB_EEEEEEEvNS4_8identityENS4_13SM90_TMA_LOADES1D_vS1E_EENS_8epilogue10collective18CollectiveEpilogueINS1H_23Sm100TmaWarpSpecializedILi1ELi1ELi32ELb0ELb0EEEJSG_NS5_IJNSV_ISF_SB_EES1M_EEESH_SI_SH_SI_NS1H_6fusion15FusionCallbacksIS1L_NS1O_17LinearCombinationISH_fSH_fLNS_15FloatRoundStyleE2EEESG_S1N_JEEENS4_5SM1004TMEM4LOAD26SM100_TMEM_LOAD_16dp32b32xES1F_S1D_NS4_39AutoVectorizingCopyWithAssumedAlignmentILi128EEENS4_14SM90_TMA_STOREES1D_S1Z_S1Z_EEEvvEEEEvNT_6ParamsE --------------------------
	.section	.nv.shared._ZN7cutlass13device_kernelINS_4gemm6kernel13GemmUniversalIN4cute5tupleIJiiiiEEENS1_10collective13CollectiveMmaINS1_35MainloopSm100TmaUmmaWarpSpecializedILi27ELi2ELi4ENS5_IJNS4_1CILi1EEENSA_ILi2EEESB_EEEEENS5_IJNSA_ILi64EEESF_SF_EEENS_12float_e4m3_tENS5_IJlSB_lEEESH_SI_NS4_8TiledMMAINS4_8MMA_AtomIJNS4_10MMA_TraitsINS4_19SM100_MMA_F8F6F4_SSEJSH_SH_fSF_SF_NS4_17integral_constantINS4_4UMMA5MajorELSP_0EEESQ_NSN_INSO_7ScaleInELSR_0EEESS_EEEEEENS4_6LayoutINS5_IJSB_SB_SB_EEENS5_IJNSA_ILi0EEESX_SX_EEEEENS5_IJNS4_10UnderscoreES10_S10_EEEEENS4_23SM90_TMA_LOAD_MULTICASTENS4_14ComposedLayoutINS4_7SwizzleILi2ELi4ELi3EEENS4_18smem_ptr_flag_bitsILi8EEENSV_INS5_IJNSA_ILi8EEESF_EEENS5_IJSF_SB_EEEEEEEvNS4_8identityENS4_13SM90_TMA_LOADES1D_vS1E_EENS_8epilogue10collective18CollectiveEpilogueINS1H_23Sm100TmaWarpSpecializedILi1ELi1ELi32ELb0ELb0EEEJSG_NS5_IJNSV_ISF_SB_EES1M_EEESH_SI_SH_SI_NS1H_6fusion15FusionCallbacksIS1L_NS1O_17LinearCombinationISH_fSH_fLNS_15FloatRoundStyleE2EEESG_S1N_JEEENS4_5SM1004TMEM4LOAD26SM100_TMEM_LOAD_16dp32b32xES1F_S1D_NS4_39AutoVectorizingCopyWithAssumedAlignmentILi128EEENS4_14SM90_TMA_STOREES1D_S1Z_S1Z_EEEvvEEEEvNT_6ParamsE,"aw",@nobits
	.sectionflags	@""
	.align	16
	.zero		1024


//--------------------- .nv.shared.reserved.0     --------------------------
	.section	.nv.shared.reserved.0,"aw",@nobits
	.weak		__nv_reservedSMEM_offset_0_alias
	.size		__nv_reservedSMEM_offset_0_alias, 0, 64
	.other		__nv_reservedSMEM_offset_0_alias,@"STO_CUDA_RESERVED_SHARED STV_DEFAULT"
__nv_reservedSMEM_offset_0_alias:
	.zero		0
.nv.shared.reserved.0:
	.zero		64
	.weak		__nv_reservedSMEM_tcgen05_partition
	.type		__nv_reservedSMEM_tcgen05_partition,@object
	.size		__nv_reservedSMEM_tcgen05_partition,(.L_0 - __nv_reservedSMEM_tcgen05_partition)
__nv_reservedSMEM_tcgen05_partition:
	.zero		32
.L_0:


//--------------------- .nv.global                --------------------------
	.section	.nv.global,"aw",@nobits
.nv.global:
	.type		_ZN40_INTERNAL_f430fc48_4_k_cu_56cb938e_306064cute1_E,@object
	.size		_ZN40_INTERNAL_f430fc48_4_k_cu_56cb938e_306064cute1_E,(_ZN40_INTERNAL_f430fc48_4_k_cu_56cb938e_306064cuda3std3__45__cpo6cbeginE - _ZN40_INTERNAL_f430fc48_4_k_cu_56cb938e_306064cute1_E)
_ZN40_INTERNAL_f430fc48_4_k_cu_56cb938e_306064cute1_E:
	.zero		1
	.type		_ZN40_INTERNAL_f430fc48_4_k_cu_56cb938e_306064cuda3std3__45__cpo6cbeginE,@object
	.size		_ZN40_INTERNAL_f430fc48_4_k_cu_56cb938e_306064cuda3std3__45__cpo6cbeginE,(_ZN40_INTERNAL_f430fc48_4_k_cu_56cb938e_306064cuda3std3__48in_placeE - _ZN40_INTERNAL_f430fc48_4_k_cu_56cb938e_306064cuda3std3__45__cpo6cbeginE)
_ZN40_INTERNAL_f430fc48_4_k_cu_56cb938e_306064cuda3std3__45__cpo6cbeginE:
	.zero		1
	.type		_ZN40_INTERNAL_f430fc48_4_k_cu_56cb938e_306064cuda3std3__48in_placeE,@object
	.size		_ZN40_INTERNAL_f430fc48_4_k_cu_56cb938e_306064cuda3std3__48in_placeE,(_ZN40_INTERNAL_f430fc48_4_k_cu_56cb938e_306064cuda3std6ranges3__45__cpo9iter_moveE - _ZN40_INTERNAL_f430fc48_4_k_cu_56cb938e_306064cuda3std3__48in_placeE)
_ZN40_INTERNAL_f430fc48_4_k_cu_56cb938e_306064cuda3std3__48in_placeE:
	.zero		1
	.type		_ZN40_INTERNAL_f430fc48_4_k_cu_56cb938e_306064cuda3std6ranges3__45__cpo9iter_moveE,@object
	.size		_ZN40_INTERNAL_f430fc48_4_k_cu_56cb938e_306064cuda3std6ranges3__45__cpo9iter_moveE,(_ZN40_INTERNAL_f430fc48_4_k_cu_56cb938e_306064cuda3std3__45__cpo5beginE - _ZN40_INTERNAL_f430fc48_4_k_cu_56cb938e_306064cuda3std6ranges3__45__cpo9iter_moveE)
_ZN40_INTERNAL_f430fc48_4_k_cu_56cb938e_306064cuda3std6ranges3__45__cpo9iter_moveE:
	.zero		1
	.type		_ZN40_INTERNAL_f430fc48_4_k_cu_56cb938e_306064cuda3std3__45__cpo5beginE,@object
	.size		_ZN40_INTERNAL_f430fc48_4_k_cu_56cb938e_306064cuda3std3__45__cpo5beginE,(_ZN40_INTERNAL_f430fc48_4_k_cu_56cb938e_306064cuda3std3__442_GLOBAL__N__f430fc48_4_k_cu_56cb938e_306066ignoreE - _ZN40_INTERNAL_f430fc48_4_k_cu_56cb938e_306064cuda3std3__45__cpo5beginE)
_ZN40_INTERNAL_f430fc48_4_k_cu_56cb938e_306064cuda3std3__45__cpo5beginE:
	.zero		1
	.type		_ZN40_INTERNAL_f430fc48_4_k_cu_56cb938e_306064cuda3std3__442_GLOBAL__N__f430fc48_4_k_cu_56cb938e_306066ignoreE,@object
	.size		_ZN40_INTERNAL_f430fc48_4_k_cu_56cb938e_306064cuda3std3__442_GLOBAL__N__f430fc48_4_k_cu_56cb938e_306066ignoreE,(_ZN40_INTERNAL_f430fc48_4_k_cu_56cb938e_306064cute7productE - _ZN40_INTERNAL_f430fc48_4_k_cu_56cb938e_306064cuda3std3__442_GLOBAL__N__f430fc48_4_k_cu_56cb938e_306066ignoreE)
_ZN40_INTERNAL_f430fc48_4_k_cu_56cb938e_306064cuda3std3__442_GLOBAL__N__f430fc48_4_k_cu_56cb938e_306066ignoreE:
	.zero		1
	.type		_ZN40_INTERNAL_f430fc48_4_k_cu_56cb938e_306064cute7productE,@object
	.size		_ZN40_INTERNAL_f430fc48_4_k_cu_56cb938e_306064cute7productE,(_ZN40_INTERNAL_f430fc48_4_k_cu_56cb938e_306064cuda3std3__45__cpo3endE - _ZN40_INTERNAL_f430fc48_4_k_cu_56cb938e_306064cute7productE)
_ZN40_INTERNAL_f430fc48_4_k_cu_56cb938e_306064cute7productE:
	.zero		1
	.type		_ZN40_INTERNAL_f430fc48_4_k_cu_56cb938e_306064cuda3std3__45__cpo3endE,@object
	.size		_ZN40_INTERNAL_f430fc48_4_k_cu_56cb938e_306064cuda3std3__45__cpo3endE,(_ZN40_INTERNAL_f430fc48_4_k_cu_56cb938e_306064cuda3std3__419piecewise_constructE - _ZN40_INTERNAL_f430fc48_4_k_cu_56cb938e_306064cuda3std3__45__cpo3endE)
_ZN40_INTERNAL_f430fc48_4_k_cu_56cb938e_306064cuda3std3__45__cpo3endE:
	.zero		1
	.type		_ZN40_INTERNAL_f430fc48_4_k_cu_56cb938e_306064cuda3std3__419piecewise_constructE,@object
	.size		_ZN40_INTERNAL_f430fc48_4_k_cu_56cb938e_306064cuda3std3__419piecewise_constructE,(_ZN40_INTERNAL_f430fc48_4_k_cu_56cb938e_306064cuda3std3__45__cpo4cendE - _ZN40_INTERNAL_f430fc48_4_k_cu_56cb938e_306064cuda3std3__419piecewise_constructE)
_ZN40_INTERNAL_f430fc48_4_k_cu_56cb938e_306064cuda3std3__419piecewise_constructE:
	.zero		1
	.type		_ZN40_INTERNAL_f430fc48_4_k_cu_56cb938e_306064cuda3std3__45__cpo4cendE,@object
	.size		_ZN40_INTERNAL_f430fc48_4_k_cu_56cb938e_306064cuda3std3__45__cpo4cendE,(_ZN40_INTERNAL_f430fc48_4_k_cu_56cb938e_306064cuda3std6ranges3__45__cpo4swapE - _ZN40_INTERNAL_f430fc48_4_k_cu_56cb938e_306064cuda3std3__45__cpo4cendE)
_ZN40_INTERNAL_f430fc48_4_k_cu_56cb938e_306064cuda3std3__45__cpo4cendE:
	.zero		1
	.type		_ZN40_INTERNAL_f430fc48_4_k_cu_56cb938e_306064cuda3std6ranges3__45__cpo4swapE,@object
	.size		_ZN40_INTERNAL_f430fc48_4_k_cu_56cb938e_306064cuda3std6ranges3__45__cpo4swapE,(.L_10 - _ZN40_INTERNAL_f430fc48_4_k_cu_56cb938e_306064cuda3std6ranges3__45__cpo4swapE)
_ZN40_INTERNAL_f430fc48_4_k_cu_56cb938e_306064cuda3std6ranges3__45__cpo4swapE:
	.zero		1
.L_10:


//--------------------- .nv.constant0._ZN7cutlass13device_kernelINS_4gemm6kernel13GemmUniversalIN4cute5tupleIJiiiiEEENS1_10collective13CollectiveMmaINS1_35MainloopSm100TmaUmmaWarpSpecializedILi27ELi2ELi4ENS5_IJNS4_1CILi1EEENSA_ILi2EEESB_EEEEENS5_IJNSA_ILi64EEESF_SF_EEENS_12float_e4m3_tENS5_IJlSB_lEEESH_SI_NS4_8TiledMMAINS4_8MMA_AtomIJNS4_10MMA_TraitsINS4_19SM100_MMA_F8F6F4_SSEJSH_SH_fSF_SF_NS4_17integral_constantINS4_4UMMA5MajorELSP_0EEESQ_NSN_INSO_7ScaleInELSR_0EEESS_EEEEEENS4_6LayoutINS5_IJSB_SB_SB_EEENS5_IJNSA_ILi0EEESX_SX_EEEEENS5_IJNS4_10UnderscoreES10_S10_EEEEENS4_23SM90_TMA_LOAD_MULTICASTENS4_14ComposedLayoutINS4_7SwizzleILi2ELi4ELi3EEENS4_18smem_ptr_flag_bitsILi8EEENSV_INS5_IJNSA_ILi8EEESF_EEENS5_IJSF_SB_EEEEEEEvNS4_8identityENS4_13SM90_TMA_LOADES1D_vS1E_EENS_8epilogue10collective18CollectiveEpilogueINS1H_23Sm100TmaWarpSpecializedILi1ELi1ELi32ELb0ELb0EEEJSG_NS5_IJNSV_ISF_SB_EES1M_EEESH_SI_SH_SI_NS1H_6fusion15FusionCallbacksIS1L_NS1O_17LinearCombinationISH_fSH_fLNS_15FloatRoundStyleE2EEESG_S1N_JEEENS4_5SM1004TMEM4LOAD26SM100_TMEM_LOAD_16dp32b32xES1F_S1D_NS4_39AutoVectorizingCopyWithAssumedAlignmentILi128EEENS4_14SM90_TMA_STOREES1D_S1Z_S1Z_EEEvvEEEEvNT_6ParamsE --------------------------
	.section	.nv.constant0._ZN7cutlass13device_kernelINS_4gemm6kernel13GemmUniversalIN4cute5tupleIJiiiiEEENS1_10collective13CollectiveMmaINS1_35MainloopSm100TmaUmmaWarpSpecializedILi27ELi2ELi4ENS5_IJNS4_1CILi1EEENSA_ILi2EEESB_EEEEENS5_IJNSA_ILi64EEESF_SF_EEENS_12float_e4m3_tENS5_IJlSB_lEEESH_SI_NS4_8TiledMMAINS4_8MMA_AtomIJNS4_10MMA_TraitsINS4_19SM100_MMA_F8F6F4_SSEJSH_SH_fSF_SF_NS4_17integral_constantINS4_4UMMA5MajorELSP_0EEESQ_NSN_INSO_7ScaleInELSR_0EEESS_EEEEEENS4_6LayoutINS5_IJSB_SB_SB_EEENS5_IJNSA_ILi0EEESX_SX_EEEEENS5_IJNS4_10UnderscoreES10_S10_EEEEENS4_23SM90_TMA_LOAD_MULTICASTENS4_14ComposedLayoutINS4_7SwizzleILi2ELi4ELi3EEENS4_18smem_ptr_flag_bitsILi8EEENSV_INS5_IJNSA_ILi8EEESF_EEENS5_IJSF_SB_EEEEEEEvNS4_8identityENS4_13SM90_TMA_LOADES1D_vS1E_EENS_8epilogue10collective18CollectiveEpilogueINS1H_23Sm100TmaWarpSpecializedILi1ELi1ELi32ELb0ELb0EEEJSG_NS5_IJNSV_ISF_SB_EES1M_EEESH_SI_SH_SI_NS1H_6fusion15FusionCallbacksIS1L_NS1O_17LinearCombinationISH_fSH_fLNS_15FloatRoundStyleE2EEESG_S1N_JEEENS4_5SM1004TMEM4LOAD26SM100_TMEM_LOAD_16dp32b32xES1F_S1D_NS4_39AutoVectorizingCopyWithAssumedAlignmentILi128EEENS4_14SM90_TMA_STOREES1D_S1Z_S1Z_EEEvvEEEEvNT_6ParamsE,"a",@progbits
	.sectionflags	@""
	.align	4
.nv.constant0._ZN7cutlass13device_kernelINS_4gemm6kernel13GemmUniversalIN4cute5tupleIJiiiiEEENS1_10collective13CollectiveMmaINS1_35MainloopSm100TmaUmmaWarpSpecializedILi27ELi2ELi4ENS5_IJNS4_1CILi1EEENSA_ILi2EEESB_EEEEENS5_IJNSA_ILi64EEESF_SF_EEENS_12float_e4m3_tENS5_IJlSB_lEEESH_SI_NS4_8TiledMMAINS4_8MMA_AtomIJNS4_10MMA_TraitsINS4_19SM100_MMA_F8F6F4_SSEJSH_SH_fSF_SF_NS4_17integral_constantINS4_4UMMA5MajorELSP_0EEESQ_NSN_INSO_7ScaleInELSR_0EEESS_EEEEEENS4_6LayoutINS5_IJSB_SB_SB_EEENS5_IJNSA_ILi0EEESX_SX_EEEEENS5_IJNS4_10UnderscoreES10_S10_EEEEENS4_23SM90_TMA_LOAD_MULTICASTENS4_14ComposedLayoutINS4_7SwizzleILi2ELi4ELi3EEENS4_18smem_ptr_flag_bitsILi8EEENSV_INS5_IJNSA_ILi8EEESF_EEENS5_IJSF_SB_EEEEEEEvNS4_8identityENS4_13SM90_TMA_LOADES1D_vS1E_EENS_8epilogue10collective18CollectiveEpilogueINS1H_23Sm100TmaWarpSpecializedILi1ELi1ELi32ELb0ELb0EEEJSG_NS5_IJNSV_ISF_SB_EES1M_EEESH_SI_SH_SI_NS1H_6fusion15FusionCallbacksIS1L_NS1O_17LinearCombinationISH_fSH_fLNS_15FloatRoundStyleE2EEESG_S1N_JEEENS4_5SM1004TMEM4LOAD26SM100_TMEM_LOAD_16dp32b32xES1F_S1D_NS4_39AutoVectorizingCopyWithAssumedAlignmentILi128EEENS4_14SM90_TMA_STOREES1D_S1Z_S1Z_EEEvvEEEEvNT_6ParamsE:
	.zero		2944


//--------------------- SYMBOLS --------------------------

	.type		.nv.reservedSmem.offset0,@object
	.size		.nv.reservedSmem.offset0,0x4
	.type		.nv.reservedSmem.cap,@object
	.size		.nv.reservedSmem.cap,0x4
	.type		__assertfail,@function
